//
// Generated by NVIDIA NVVM Compiler
//
// Compiler Build ID: CL-36424714
// Cuda compilation tools, release 13.0, V13.0.88
// Based on NVVM 20.0.0
//

.version 9.0
.target sm_100
.address_size 64

	// .globl	song_mega_kernel
.extern .shared .align 16 .b8 smem_raw[];

.visible .entry song_mega_kernel(
	.param .u64 .ptr .align 1 song_mega_kernel_param_0,
	.param .u64 .ptr .align 1 song_mega_kernel_param_1,
	.param .u64 .ptr .align 1 song_mega_kernel_param_2,
	.param .u32 song_mega_kernel_param_3,
	.param .u32 song_mega_kernel_param_4,
	.param .u32 song_mega_kernel_param_5,
	.param .u32 song_mega_kernel_param_6,
	.param .u32 song_mega_kernel_param_7,
	.param .u32 song_mega_kernel_param_8,
	.param .u32 song_mega_kernel_param_9,
	.param .u64 .ptr .align 1 song_mega_kernel_param_10,
	.param .u64 .ptr .align 1 song_mega_kernel_param_11
)
{
	.reg .pred 	%p<343>;
	.reg .b16 	%rs<15>;
	.reg .b32 	%r<1107>;
	.reg .b32 	%f<452>;
	.reg .b64 	%rd<102>;

	ld.param.u64 	%rd16, [song_mega_kernel_param_0];
	ld.param.u64 	%rd17, [song_mega_kernel_param_1];
	ld.param.u64 	%rd18, [song_mega_kernel_param_2];
	ld.param.u32 	%r311, [song_mega_kernel_param_4];
	ld.param.u32 	%r312, [song_mega_kernel_param_5];
	ld.param.u32 	%r313, [song_mega_kernel_param_6];
	ld.param.u32 	%r314, [song_mega_kernel_param_7];
	ld.param.u32 	%r315, [song_mega_kernel_param_8];
	ld.param.u32 	%r316, [song_mega_kernel_param_9];
	ld.param.u64 	%rd19, [song_mega_kernel_param_10];
	ld.param.u64 	%rd20, [song_mega_kernel_param_11];
	cvta.to.global.u64 	%rd1, %rd20;
	cvta.to.global.u64 	%rd2, %rd19;
	cvta.to.global.u64 	%rd3, %rd17;
	cvta.to.global.u64 	%rd4, %rd16;
	cvta.to.global.u64 	%rd21, %rd18;
	mov.u32 	%r317, %ctaid.x;
	mov.u32 	%r1, %tid.x;
	mov.u32 	%r2, %ntid.x;
	and.b32  	%r3, %r1, 31;
	shl.b32 	%r4, %r314, 2;
	mul.wide.u32 	%rd22, %r317, 4;
	add.s64 	%rd23, %rd21, %rd22;
	ld.global.nc.u32 	%r5, [%rd23];
	setp.ge.s32 	%p4, %r1, %r312;
	@%p4 bra 	$L__BB0_7;
	mul.wide.s32 	%rd5, %r5, %r312;
	add.s32 	%r318, %r1, %r2;
	max.u32 	%r319, %r312, %r318;
	setp.lt.u32 	%p5, %r318, %r312;
	selp.u32 	%r320, 1, 0, %p5;
	add.s32 	%r321, %r318, %r320;
	sub.s32 	%r322, %r319, %r321;
	div.u32 	%r323, %r322, %r2;
	add.s32 	%r6, %r323, %r320;
	and.b32  	%r324, %r6, 3;
	setp.eq.s32 	%p6, %r324, 3;
	mov.u32 	%r989, %r1;
	@%p6 bra 	$L__BB0_4;
	add.s32 	%r326, %r6, 1;
	and.b32  	%r7, %r326, 3;
	mov.b32 	%r988, 0;
	mov.u32 	%r989, %r1;
$L__BB0_3:
	.pragma "nounroll";
	cvt.u64.u32 	%rd24, %r989;
	add.s64 	%rd25, %rd5, %rd24;
	shl.b64 	%rd26, %rd25, 2;
	add.s64 	%rd27, %rd3, %rd26;
	ld.global.nc.f32 	%f76, [%rd27];
	shl.b32 	%r327, %r989, 2;
	mov.u32 	%r328, smem_raw;
	add.s32 	%r329, %r328, %r327;
	st.shared.f32 	[%r329], %f76;
	add.s32 	%r989, %r989, %r2;
	add.s32 	%r988, %r988, 1;
	setp.ne.s32 	%p7, %r988, %r7;
	@%p7 bra 	$L__BB0_3;
$L__BB0_4:
	setp.lt.u32 	%p8, %r6, 3;
	@%p8 bra 	$L__BB0_7;
	mov.u32 	%r331, smem_raw;
	shl.b32 	%r334, %r2, 2;
$L__BB0_6:
	cvt.u64.u32 	%rd28, %r989;
	add.s64 	%rd29, %rd5, %rd28;
	shl.b64 	%rd30, %rd29, 2;
	add.s64 	%rd31, %rd3, %rd30;
	ld.global.nc.f32 	%f77, [%rd31];
	shl.b32 	%r330, %r989, 2;
	add.s32 	%r332, %r331, %r330;
	st.shared.f32 	[%r332], %f77;
	add.s32 	%r333, %r989, %r2;
	cvt.u64.u32 	%rd32, %r333;
	add.s64 	%rd33, %rd5, %rd32;
	shl.b64 	%rd34, %rd33, 2;
	add.s64 	%rd35, %rd3, %rd34;
	ld.global.nc.f32 	%f78, [%rd35];
	add.s32 	%r335, %r332, %r334;
	st.shared.f32 	[%r335], %f78;
	add.s32 	%r336, %r333, %r2;
	cvt.u64.u32 	%rd36, %r336;
	add.s64 	%rd37, %rd5, %rd36;
	shl.b64 	%rd38, %rd37, 2;
	add.s64 	%rd39, %rd3, %rd38;
	ld.global.nc.f32 	%f79, [%rd39];
	add.s32 	%r337, %r335, %r334;
	st.shared.f32 	[%r337], %f79;
	add.s32 	%r338, %r336, %r2;
	cvt.u64.u32 	%rd40, %r338;
	add.s64 	%rd41, %rd5, %rd40;
	shl.b64 	%rd42, %rd41, 2;
	add.s64 	%rd43, %rd3, %rd42;
	ld.global.nc.f32 	%f80, [%rd43];
	add.s32 	%r339, %r337, %r334;
	st.shared.f32 	[%r339], %f80;
	add.s32 	%r989, %r338, %r2;
	setp.lt.s32 	%p9, %r989, %r312;
	@%p9 bra 	$L__BB0_6;
$L__BB0_7:
	mul.wide.s32 	%rd44, %r312, 4;
	cvt.u32.u64 	%r340, %rd44;
	mov.u32 	%r341, smem_raw;
	add.s32 	%r15, %r341, %r340;
	shl.b32 	%r342, %r311, 2;
	cvt.u64.u32 	%rd45, %r342;
	cvt.u32.u64 	%r343, %rd45;
	add.s32 	%r344, %r340, %r343;
	add.s32 	%r16, %r341, %r344;
	mul.wide.s32 	%rd46, %r311, 8;
	add.s64 	%rd47, %rd46, %rd44;
	cvt.u32.u64 	%r345, %rd46;
	add.s32 	%r346, %r345, %r340;
	add.s32 	%r17, %r341, %r346;
	mul.wide.s32 	%rd48, %r316, 4;
	cvt.u32.u64 	%r347, %rd47;
	cvt.u32.u64 	%r348, %rd48;
	add.s32 	%r349, %r347, %r348;
	add.s32 	%r18, %r341, %r349;
	add.s32 	%r350, %r349, %r348;
	add.s32 	%r19, %r341, %r350;
	add.s32 	%r20, %r19, %r4;
	add.s32 	%r351, %r20, %r4;
	add.s32 	%r21, %r351, 4;
	shl.b32 	%r352, %r315, 2;
	add.s32 	%r22, %r21, %r352;
	setp.ne.s32 	%p10, %r1, 0;
	@%p10 bra 	$L__BB0_60;
	mov.b32 	%r353, 0;
	st.shared.u32 	[%r22+4], %r353;
	st.shared.u32 	[%r19], %r353;
	st.shared.u32 	[%r21], %r353;
	mov.b32 	%r354, -1;
	st.shared.u32 	[%r22+8], %r354;
	setp.lt.s32 	%p11, %r311, 1;
	@%p11 bra 	$L__BB0_20;
	and.b32  	%r23, %r311, 7;
	setp.lt.u32 	%p12, %r311, 8;
	mov.b32 	%r991, 0;
	@%p12 bra 	$L__BB0_12;
	and.b32  	%r991, %r311, 2147483640;
	mov.b32 	%r994, 0;
$L__BB0_11:
	.pragma "nounroll";
	shl.b32 	%r357, %r994, 2;
	add.s32 	%r358, %r15, %r357;
	mov.b32 	%r359, -1;
	st.shared.u32 	[%r358], %r359;
	add.s32 	%r360, %r16, %r357;
	mov.b32 	%r361, 1900671690;
	st.shared.u32 	[%r360], %r361;
	st.shared.u32 	[%r358+4], %r359;
	st.shared.u32 	[%r360+4], %r361;
	st.shared.u32 	[%r358+8], %r359;
	st.shared.u32 	[%r360+8], %r361;
	st.shared.u32 	[%r358+12], %r359;
	st.shared.u32 	[%r360+12], %r361;
	st.shared.u32 	[%r358+16], %r359;
	st.shared.u32 	[%r360+16], %r361;
	st.shared.u32 	[%r358+20], %r359;
	st.shared.u32 	[%r360+20], %r361;
	st.shared.u32 	[%r358+24], %r359;
	st.shared.u32 	[%r360+24], %r361;
	st.shared.u32 	[%r358+28], %r359;
	st.shared.u32 	[%r360+28], %r361;
	add.s32 	%r994, %r994, 8;
	setp.eq.s32 	%p13, %r994, %r991;
	@%p13 bra 	$L__BB0_12;
	bra.uni 	$L__BB0_11;
$L__BB0_12:
	setp.eq.s32 	%p14, %r23, 0;
	@%p14 bra 	$L__BB0_20;
	and.b32  	%r26, %r311, 3;
	setp.lt.u32 	%p15, %r23, 4;
	@%p15 bra 	$L__BB0_15;
	shl.b32 	%r362, %r991, 2;
	add.s32 	%r363, %r15, %r362;
	mov.b32 	%r364, -1;
	st.shared.u32 	[%r363], %r364;
	add.s32 	%r365, %r16, %r362;
	mov.b32 	%r366, 1900671690;
	st.shared.u32 	[%r365], %r366;
	st.shared.u32 	[%r363+4], %r364;
	st.shared.u32 	[%r365+4], %r366;
	st.shared.u32 	[%r363+8], %r364;
	st.shared.u32 	[%r365+8], %r366;
	st.shared.u32 	[%r363+12], %r364;
	st.shared.u32 	[%r365+12], %r366;
	add.s32 	%r991, %r991, 4;
$L__BB0_15:
	setp.eq.s32 	%p16, %r26, 0;
	@%p16 bra 	$L__BB0_20;
	setp.eq.s32 	%p17, %r26, 1;
	@%p17 bra 	$L__BB0_18;
	shl.b32 	%r367, %r991, 2;
	add.s32 	%r368, %r15, %r367;
	mov.b32 	%r369, -1;
	st.shared.u32 	[%r368], %r369;
	add.s32 	%r370, %r16, %r367;
	mov.b32 	%r371, 1900671690;
	st.shared.u32 	[%r370], %r371;
	st.shared.u32 	[%r368+4], %r369;
	st.shared.u32 	[%r370+4], %r371;
	add.s32 	%r991, %r991, 2;
$L__BB0_18:
	and.b32  	%r372, %r311, 1;
	setp.eq.b32 	%p18, %r372, 1;
	not.pred 	%p19, %p18;
	@%p19 bra 	$L__BB0_20;
	shl.b32 	%r373, %r991, 2;
	add.s32 	%r374, %r15, %r373;
	mov.b32 	%r375, -1;
	st.shared.u32 	[%r374], %r375;
	add.s32 	%r376, %r16, %r373;
	mov.b32 	%r377, 1900671690;
	st.shared.u32 	[%r376], %r377;
$L__BB0_20:
	setp.lt.s32 	%p20, %r316, 1;
	@%p20 bra 	$L__BB0_32;
	and.b32  	%r31, %r316, 7;
	setp.lt.u32 	%p21, %r316, 8;
	mov.b32 	%r995, 0;
	@%p21 bra 	$L__BB0_24;
	and.b32  	%r995, %r316, 2147483640;
	mov.b32 	%r998, 0;
$L__BB0_23:
	.pragma "nounroll";
	shl.b32 	%r380, %r998, 2;
	add.s32 	%r381, %r17, %r380;
	mov.b32 	%r382, -1;
	st.shared.u32 	[%r381], %r382;
	add.s32 	%r383, %r18, %r380;
	mov.b32 	%r384, 1900671690;
	st.shared.u32 	[%r383], %r384;
	st.shared.u32 	[%r381+4], %r382;
	st.shared.u32 	[%r383+4], %r384;
	st.shared.u32 	[%r381+8], %r382;
	st.shared.u32 	[%r383+8], %r384;
	st.shared.u32 	[%r381+12], %r382;
	st.shared.u32 	[%r383+12], %r384;
	st.shared.u32 	[%r381+16], %r382;
	st.shared.u32 	[%r383+16], %r384;
	st.shared.u32 	[%r381+20], %r382;
	st.shared.u32 	[%r383+20], %r384;
	st.shared.u32 	[%r381+24], %r382;
	st.shared.u32 	[%r383+24], %r384;
	st.shared.u32 	[%r381+28], %r382;
	st.shared.u32 	[%r383+28], %r384;
	add.s32 	%r998, %r998, 8;
	setp.eq.s32 	%p22, %r998, %r995;
	@%p22 bra 	$L__BB0_24;
	bra.uni 	$L__BB0_23;
$L__BB0_24:
	setp.eq.s32 	%p23, %r31, 0;
	@%p23 bra 	$L__BB0_32;
	and.b32  	%r36, %r316, 3;
	setp.lt.u32 	%p24, %r31, 4;
	@%p24 bra 	$L__BB0_27;
	shl.b32 	%r385, %r995, 2;
	add.s32 	%r386, %r17, %r385;
	mov.b32 	%r387, -1;
	st.shared.u32 	[%r386], %r387;
	add.s32 	%r388, %r18, %r385;
	mov.b32 	%r389, 1900671690;
	st.shared.u32 	[%r388], %r389;
	st.shared.u32 	[%r386+4], %r387;
	st.shared.u32 	[%r388+4], %r389;
	st.shared.u32 	[%r386+8], %r387;
	st.shared.u32 	[%r388+8], %r389;
	st.shared.u32 	[%r386+12], %r387;
	st.shared.u32 	[%r388+12], %r389;
	add.s32 	%r995, %r995, 4;
$L__BB0_27:
	setp.eq.s32 	%p25, %r36, 0;
	@%p25 bra 	$L__BB0_32;
	setp.eq.s32 	%p26, %r36, 1;
	@%p26 bra 	$L__BB0_30;
	shl.b32 	%r390, %r995, 2;
	add.s32 	%r391, %r17, %r390;
	mov.b32 	%r392, -1;
	st.shared.u32 	[%r391], %r392;
	add.s32 	%r393, %r18, %r390;
	mov.b32 	%r394, 1900671690;
	st.shared.u32 	[%r393], %r394;
	st.shared.u32 	[%r391+4], %r392;
	st.shared.u32 	[%r393+4], %r394;
	add.s32 	%r995, %r995, 2;
$L__BB0_30:
	and.b32  	%r395, %r316, 1;
	setp.eq.b32 	%p27, %r395, 1;
	not.pred 	%p28, %p27;
	@%p28 bra 	$L__BB0_32;
	shl.b32 	%r396, %r995, 2;
	add.s32 	%r397, %r17, %r396;
	mov.b32 	%r398, -1;
	st.shared.u32 	[%r397], %r398;
	add.s32 	%r399, %r18, %r396;
	mov.b32 	%r400, 1900671690;
	st.shared.u32 	[%r399], %r400;
$L__BB0_32:
	setp.lt.s32 	%p29, %r314, 1;
	@%p29 bra 	$L__BB0_44;
	and.b32  	%r41, %r314, 7;
	setp.lt.u32 	%p30, %r314, 8;
	mov.b32 	%r999, 0;
	@%p30 bra 	$L__BB0_36;
	and.b32  	%r999, %r314, 2147483640;
	mov.b32 	%r1002, 0;
$L__BB0_35:
	.pragma "nounroll";
	shl.b32 	%r403, %r1002, 2;
	add.s32 	%r404, %r19, %r403;
	mov.b32 	%r405, -1;
	st.shared.u32 	[%r404+4], %r405;
	add.s32 	%r406, %r404, %r4;
	mov.b32 	%r407, 1900671690;
	st.shared.u32 	[%r406+4], %r407;
	st.shared.u32 	[%r404+8], %r405;
	st.shared.u32 	[%r406+8], %r407;
	st.shared.u32 	[%r404+12], %r405;
	st.shared.u32 	[%r406+12], %r407;
	st.shared.u32 	[%r404+16], %r405;
	st.shared.u32 	[%r406+16], %r407;
	st.shared.u32 	[%r404+20], %r405;
	st.shared.u32 	[%r406+20], %r407;
	st.shared.u32 	[%r404+24], %r405;
	st.shared.u32 	[%r406+24], %r407;
	st.shared.u32 	[%r404+28], %r405;
	st.shared.u32 	[%r406+28], %r407;
	st.shared.u32 	[%r404+32], %r405;
	st.shared.u32 	[%r406+32], %r407;
	add.s32 	%r1002, %r1002, 8;
	setp.eq.s32 	%p31, %r1002, %r999;
	@%p31 bra 	$L__BB0_36;
	bra.uni 	$L__BB0_35;
$L__BB0_36:
	setp.eq.s32 	%p32, %r41, 0;
	@%p32 bra 	$L__BB0_44;
	and.b32  	%r46, %r314, 3;
	setp.lt.u32 	%p33, %r41, 4;
	@%p33 bra 	$L__BB0_39;
	shl.b32 	%r408, %r999, 2;
	add.s32 	%r409, %r19, %r408;
	mov.b32 	%r410, -1;
	st.shared.u32 	[%r409+4], %r410;
	add.s32 	%r411, %r409, %r4;
	mov.b32 	%r412, 1900671690;
	st.shared.u32 	[%r411+4], %r412;
	st.shared.u32 	[%r409+8], %r410;
	st.shared.u32 	[%r411+8], %r412;
	st.shared.u32 	[%r409+12], %r410;
	st.shared.u32 	[%r411+12], %r412;
	st.shared.u32 	[%r409+16], %r410;
	st.shared.u32 	[%r411+16], %r412;
	add.s32 	%r999, %r999, 4;
$L__BB0_39:
	setp.eq.s32 	%p34, %r46, 0;
	@%p34 bra 	$L__BB0_44;
	setp.eq.s32 	%p35, %r46, 1;
	@%p35 bra 	$L__BB0_42;
	shl.b32 	%r413, %r999, 2;
	add.s32 	%r414, %r19, %r413;
	mov.b32 	%r415, -1;
	st.shared.u32 	[%r414+4], %r415;
	add.s32 	%r416, %r414, %r4;
	mov.b32 	%r417, 1900671690;
	st.shared.u32 	[%r416+4], %r417;
	st.shared.u32 	[%r414+8], %r415;
	st.shared.u32 	[%r416+8], %r417;
	add.s32 	%r999, %r999, 2;
$L__BB0_42:
	and.b32  	%r418, %r314, 1;
	setp.eq.b32 	%p36, %r418, 1;
	not.pred 	%p37, %p36;
	@%p37 bra 	$L__BB0_44;
	shl.b32 	%r419, %r999, 2;
	add.s32 	%r420, %r19, %r419;
	mov.b32 	%r421, -1;
	st.shared.u32 	[%r420+4], %r421;
	add.s32 	%r422, %r420, %r4;
	mov.b32 	%r423, 1900671690;
	st.shared.u32 	[%r422+4], %r423;
$L__BB0_44:
	setp.lt.s32 	%p38, %r315, 1;
	@%p38 bra 	$L__BB0_57;
	and.b32  	%r51, %r315, 15;
	setp.lt.u32 	%p39, %r315, 16;
	mov.b32 	%r1004, 0;
	@%p39 bra 	$L__BB0_48;
	and.b32  	%r1004, %r315, 2147483632;
	mov.b32 	%r1003, 0;
$L__BB0_47:
	.pragma "nounroll";
	shl.b32 	%r426, %r1003, 2;
	add.s32 	%r427, %r21, %r426;
	mov.b32 	%r428, -1;
	st.shared.u32 	[%r427+4], %r428;
	st.shared.u32 	[%r427+8], %r428;
	st.shared.u32 	[%r427+12], %r428;
	st.shared.u32 	[%r427+16], %r428;
	st.shared.u32 	[%r427+20], %r428;
	st.shared.u32 	[%r427+24], %r428;
	st.shared.u32 	[%r427+28], %r428;
	st.shared.u32 	[%r427+32], %r428;
	st.shared.u32 	[%r427+36], %r428;
	st.shared.u32 	[%r427+40], %r428;
	st.shared.u32 	[%r427+44], %r428;
	st.shared.u32 	[%r427+48], %r428;
	st.shared.u32 	[%r427+52], %r428;
	st.shared.u32 	[%r427+56], %r428;
	st.shared.u32 	[%r427+60], %r428;
	st.shared.u32 	[%r427+64], %r428;
	add.s32 	%r1003, %r1003, 16;
	setp.ne.s32 	%p40, %r1003, %r1004;
	@%p40 bra 	$L__BB0_47;
$L__BB0_48:
	setp.eq.s32 	%p41, %r51, 0;
	@%p41 bra 	$L__BB0_57;
	and.b32  	%r58, %r315, 7;
	setp.lt.u32 	%p42, %r51, 8;
	@%p42 bra 	$L__BB0_51;
	shl.b32 	%r429, %r1004, 2;
	add.s32 	%r430, %r21, %r429;
	mov.b32 	%r431, -1;
	st.shared.u32 	[%r430+4], %r431;
	st.shared.u32 	[%r430+8], %r431;
	st.shared.u32 	[%r430+12], %r431;
	st.shared.u32 	[%r430+16], %r431;
	st.shared.u32 	[%r430+20], %r431;
	st.shared.u32 	[%r430+24], %r431;
	st.shared.u32 	[%r430+28], %r431;
	st.shared.u32 	[%r430+32], %r431;
	add.s32 	%r1004, %r1004, 8;
$L__BB0_51:
	setp.eq.s32 	%p43, %r58, 0;
	@%p43 bra 	$L__BB0_57;
	and.b32  	%r61, %r315, 3;
	setp.lt.u32 	%p44, %r58, 4;
	@%p44 bra 	$L__BB0_54;
	shl.b32 	%r432, %r1004, 2;
	add.s32 	%r433, %r21, %r432;
	mov.b32 	%r434, -1;
	st.shared.u32 	[%r433+4], %r434;
	st.shared.u32 	[%r433+8], %r434;
	st.shared.u32 	[%r433+12], %r434;
	st.shared.u32 	[%r433+16], %r434;
	add.s32 	%r1004, %r1004, 4;
$L__BB0_54:
	setp.eq.s32 	%p45, %r61, 0;
	@%p45 bra 	$L__BB0_57;
	mov.b32 	%r1008, 0;
$L__BB0_56:
	.pragma "nounroll";
	shl.b32 	%r436, %r1004, 2;
	add.s32 	%r437, %r21, %r436;
	mov.b32 	%r438, -1;
	st.shared.u32 	[%r437+4], %r438;
	add.s32 	%r1004, %r1004, 1;
	add.s32 	%r1008, %r1008, 1;
	setp.ne.s32 	%p46, %r1008, %r61;
	@%p46 bra 	$L__BB0_56;
$L__BB0_57:
	setp.lt.s32 	%p47, %r315, 1;
	st.shared.u32 	[%r17], %r5;
	mov.b32 	%r439, 1900671690;
	st.shared.u32 	[%r18], %r439;
	mov.b32 	%r440, 1;
	st.shared.u32 	[%r19], %r440;
	add.s32 	%r68, %r315, -1;
	@%p47 bra 	$L__BB0_60;
	mul.lo.s32 	%r442, %r5, -1640531535;
	and.b32  	%r69, %r442, %r68;
	mov.b32 	%r1009, 0;
$L__BB0_59:
	add.s32 	%r443, %r1009, %r69;
	and.b32  	%r444, %r443, %r68;
	shl.b32 	%r445, %r444, 2;
	add.s32 	%r446, %r21, %r445;
	atom.relaxed.shared.cas.b32 	%r447, [%r446+4], -1, %r5;
	setp.ne.s32 	%p48, %r447, -1;
	setp.ne.s32 	%p49, %r447, %r5;
	and.pred  	%p50, %p48, %p49;
	add.s32 	%r1009, %r1009, 1;
	setp.lt.s32 	%p51, %r1009, %r315;
	and.pred  	%p52, %p50, %p51;
	@%p52 bra 	$L__BB0_59;
$L__BB0_60:
	bar.sync 	0;
	setp.lt.s32 	%p53, %r313, 1;
	@%p53 bra 	$L__BB0_239;
	add.s32 	%r72, %r315, -1;
	not.b32 	%r450, %r3;
	add.s32 	%r73, %r312, %r450;
	shr.u32 	%r451, %r73, 5;
	add.s32 	%r452, %r451, 1;
	and.b32  	%r74, %r311, 3;
	and.b32  	%r75, %r452, 268435440;
	and.b32  	%r76, %r314, 3;
	and.b32  	%r77, %r314, 2147483644;
	and.b32  	%r78, %r316, 3;
	and.b32  	%r79, %r316, 2147483644;
	and.b32  	%r80, %r314, 2147483632;
	mov.b32 	%r1010, 0;
$L__BB0_62:
	setp.ne.s32 	%p54, %r1, 0;
	@%p54 bra 	$L__BB0_112;
	ld.shared.u32 	%r82, [%r19];
	setp.ne.s32 	%p55, %r82, 0;
	@%p55 bra 	$L__BB0_65;
	mov.b32 	%r590, 0;
	st.shared.u32 	[%r22+4], %r590;
	mov.b32 	%r591, -1;
	st.shared.u32 	[%r22+8], %r591;
	bra.uni 	$L__BB0_112;
$L__BB0_65:
	setp.lt.s32 	%p56, %r82, 2;
	mov.b32 	%r1022, 0;
	@%p56 bra 	$L__BB0_79;
	ld.shared.f32 	%f412, [%r18];
	add.s32 	%r83, %r82, -1;
	add.s32 	%r457, %r82, -2;
	setp.lt.u32 	%p57, %r457, 15;
	mov.b32 	%r1022, 0;
	mov.b32 	%r1014, 1;
	@%p57 bra 	$L__BB0_69;
	mov.b32 	%r1022, 0;
	mov.b32 	%r1014, 1;
$L__BB0_68:
	.pragma "nounroll";
	shl.b32 	%r460, %r1014, 2;
	add.s32 	%r461, %r18, %r460;
	ld.shared.f32 	%f81, [%r461];
	setp.lt.f32 	%p58, %f81, %f412;
	selp.b32 	%r462, %r1014, %r1022, %p58;
	selp.f32 	%f82, %f81, %f412, %p58;
	add.s32 	%r463, %r1014, 1;
	ld.shared.f32 	%f83, [%r461+4];
	setp.lt.f32 	%p59, %f83, %f82;
	selp.b32 	%r464, %r463, %r462, %p59;
	selp.f32 	%f84, %f83, %f82, %p59;
	add.s32 	%r465, %r1014, 2;
	ld.shared.f32 	%f85, [%r461+8];
	setp.lt.f32 	%p60, %f85, %f84;
	selp.b32 	%r466, %r465, %r464, %p60;
	selp.f32 	%f86, %f85, %f84, %p60;
	add.s32 	%r467, %r1014, 3;
	ld.shared.f32 	%f87, [%r461+12];
	setp.lt.f32 	%p61, %f87, %f86;
	selp.b32 	%r468, %r467, %r466, %p61;
	selp.f32 	%f88, %f87, %f86, %p61;
	add.s32 	%r469, %r1014, 4;
	ld.shared.f32 	%f89, [%r461+16];
	setp.lt.f32 	%p62, %f89, %f88;
	selp.b32 	%r470, %r469, %r468, %p62;
	selp.f32 	%f90, %f89, %f88, %p62;
	add.s32 	%r471, %r1014, 5;
	ld.shared.f32 	%f91, [%r461+20];
	setp.lt.f32 	%p63, %f91, %f90;
	selp.b32 	%r472, %r471, %r470, %p63;
	selp.f32 	%f92, %f91, %f90, %p63;
	add.s32 	%r473, %r1014, 6;
	ld.shared.f32 	%f93, [%r461+24];
	setp.lt.f32 	%p64, %f93, %f92;
	selp.b32 	%r474, %r473, %r472, %p64;
	selp.f32 	%f94, %f93, %f92, %p64;
	add.s32 	%r475, %r1014, 7;
	ld.shared.f32 	%f95, [%r461+28];
	setp.lt.f32 	%p65, %f95, %f94;
	selp.b32 	%r476, %r475, %r474, %p65;
	selp.f32 	%f96, %f95, %f94, %p65;
	add.s32 	%r477, %r1014, 8;
	ld.shared.f32 	%f97, [%r461+32];
	setp.lt.f32 	%p66, %f97, %f96;
	selp.b32 	%r478, %r477, %r476, %p66;
	selp.f32 	%f98, %f97, %f96, %p66;
	add.s32 	%r479, %r1014, 9;
	ld.shared.f32 	%f99, [%r461+36];
	setp.lt.f32 	%p67, %f99, %f98;
	selp.b32 	%r480, %r479, %r478, %p67;
	selp.f32 	%f100, %f99, %f98, %p67;
	add.s32 	%r481, %r1014, 10;
	ld.shared.f32 	%f101, [%r461+40];
	setp.lt.f32 	%p68, %f101, %f100;
	selp.b32 	%r482, %r481, %r480, %p68;
	selp.f32 	%f102, %f101, %f100, %p68;
	add.s32 	%r483, %r1014, 11;
	ld.shared.f32 	%f103, [%r461+44];
	setp.lt.f32 	%p69, %f103, %f102;
	selp.b32 	%r484, %r483, %r482, %p69;
	selp.f32 	%f104, %f103, %f102, %p69;
	add.s32 	%r485, %r1014, 12;
	ld.shared.f32 	%f105, [%r461+48];
	setp.lt.f32 	%p70, %f105, %f104;
	selp.b32 	%r486, %r485, %r484, %p70;
	selp.f32 	%f106, %f105, %f104, %p70;
	add.s32 	%r487, %r1014, 13;
	ld.shared.f32 	%f107, [%r461+52];
	setp.lt.f32 	%p71, %f107, %f106;
	selp.b32 	%r488, %r487, %r486, %p71;
	selp.f32 	%f108, %f107, %f106, %p71;
	add.s32 	%r489, %r1014, 14;
	ld.shared.f32 	%f109, [%r461+56];
	setp.lt.f32 	%p72, %f109, %f108;
	selp.b32 	%r490, %r489, %r488, %p72;
	selp.f32 	%f110, %f109, %f108, %p72;
	add.s32 	%r491, %r1014, 15;
	ld.shared.f32 	%f111, [%r461+60];
	setp.lt.f32 	%p73, %f111, %f110;
	selp.b32 	%r1022, %r491, %r490, %p73;
	selp.f32 	%f412, %f111, %f110, %p73;
	add.s32 	%r1014, %r1014, 16;
	and.b32  	%r492, %r83, -16;
	setp.ne.s32 	%p74, %r491, %r492;
	@%p74 bra 	$L__BB0_68;
$L__BB0_69:
	and.b32  	%r493, %r83, 15;
	setp.eq.s32 	%p75, %r493, 0;
	@%p75 bra 	$L__BB0_79;
	and.b32  	%r495, %r83, 15;
	setp.lt.u32 	%p76, %r495, 8;
	@%p76 bra 	$L__BB0_72;
	shl.b32 	%r496, %r1014, 2;
	add.s32 	%r497, %r18, %r496;
	ld.shared.f32 	%f112, [%r497];
	setp.lt.f32 	%p77, %f112, %f412;
	selp.b32 	%r498, %r1014, %r1022, %p77;
	selp.f32 	%f113, %f112, %f412, %p77;
	add.s32 	%r499, %r1014, 1;
	ld.shared.f32 	%f114, [%r497+4];
	setp.lt.f32 	%p78, %f114, %f113;
	selp.b32 	%r500, %r499, %r498, %p78;
	selp.f32 	%f115, %f114, %f113, %p78;
	add.s32 	%r501, %r1014, 2;
	ld.shared.f32 	%f116, [%r497+8];
	setp.lt.f32 	%p79, %f116, %f115;
	selp.b32 	%r502, %r501, %r500, %p79;
	selp.f32 	%f117, %f116, %f115, %p79;
	add.s32 	%r503, %r1014, 3;
	ld.shared.f32 	%f118, [%r497+12];
	setp.lt.f32 	%p80, %f118, %f117;
	selp.b32 	%r504, %r503, %r502, %p80;
	selp.f32 	%f119, %f118, %f117, %p80;
	add.s32 	%r505, %r1014, 4;
	ld.shared.f32 	%f120, [%r497+16];
	setp.lt.f32 	%p81, %f120, %f119;
	selp.b32 	%r506, %r505, %r504, %p81;
	selp.f32 	%f121, %f120, %f119, %p81;
	add.s32 	%r507, %r1014, 5;
	ld.shared.f32 	%f122, [%r497+20];
	setp.lt.f32 	%p82, %f122, %f121;
	selp.b32 	%r508, %r507, %r506, %p82;
	selp.f32 	%f123, %f122, %f121, %p82;
	add.s32 	%r509, %r1014, 6;
	ld.shared.f32 	%f124, [%r497+24];
	setp.lt.f32 	%p83, %f124, %f123;
	selp.b32 	%r510, %r509, %r508, %p83;
	selp.f32 	%f125, %f124, %f123, %p83;
	add.s32 	%r511, %r1014, 7;
	ld.shared.f32 	%f126, [%r497+28];
	setp.lt.f32 	%p84, %f126, %f125;
	selp.b32 	%r1022, %r511, %r510, %p84;
	selp.f32 	%f412, %f126, %f125, %p84;
	add.s32 	%r1014, %r1014, 8;
$L__BB0_72:
	and.b32  	%r512, %r83, 7;
	setp.eq.s32 	%p85, %r512, 0;
	@%p85 bra 	$L__BB0_79;
	and.b32  	%r96, %r83, 3;
	and.b32  	%r514, %r83, 7;
	setp.lt.u32 	%p86, %r514, 4;
	@%p86 bra 	$L__BB0_75;
	shl.b32 	%r515, %r1014, 2;
	add.s32 	%r516, %r18, %r515;
	ld.shared.f32 	%f127, [%r516];
	setp.lt.f32 	%p87, %f127, %f412;
	selp.b32 	%r517, %r1014, %r1022, %p87;
	selp.f32 	%f128, %f127, %f412, %p87;
	add.s32 	%r518, %r1014, 1;
	ld.shared.f32 	%f129, [%r516+4];
	setp.lt.f32 	%p88, %f129, %f128;
	selp.b32 	%r519, %r518, %r517, %p88;
	selp.f32 	%f130, %f129, %f128, %p88;
	add.s32 	%r520, %r1014, 2;
	ld.shared.f32 	%f131, [%r516+8];
	setp.lt.f32 	%p89, %f131, %f130;
	selp.b32 	%r521, %r520, %r519, %p89;
	selp.f32 	%f132, %f131, %f130, %p89;
	add.s32 	%r522, %r1014, 3;
	ld.shared.f32 	%f133, [%r516+12];
	setp.lt.f32 	%p90, %f133, %f132;
	selp.b32 	%r1022, %r522, %r521, %p90;
	selp.f32 	%f412, %f133, %f132, %p90;
	add.s32 	%r1014, %r1014, 4;
$L__BB0_75:
	setp.eq.s32 	%p91, %r96, 0;
	@%p91 bra 	$L__BB0_79;
	shl.b32 	%r523, %r1014, 2;
	add.s32 	%r102, %r18, %r523;
	ld.shared.f32 	%f134, [%r102];
	setp.lt.f32 	%p92, %f134, %f412;
	selp.b32 	%r1022, %r1014, %r1022, %p92;
	selp.f32 	%f9, %f134, %f412, %p92;
	setp.eq.s32 	%p93, %r96, 1;
	@%p93 bra 	$L__BB0_79;
	add.s32 	%r524, %r1014, 1;
	ld.shared.f32 	%f135, [%r102+4];
	setp.lt.f32 	%p94, %f135, %f9;
	selp.b32 	%r1022, %r524, %r1022, %p94;
	selp.f32 	%f10, %f135, %f9, %p94;
	setp.eq.s32 	%p95, %r96, 2;
	@%p95 bra 	$L__BB0_79;
	add.s32 	%r525, %r1014, 2;
	ld.shared.f32 	%f136, [%r102+8];
	setp.lt.f32 	%p96, %f136, %f10;
	selp.b32 	%r1022, %r525, %r1022, %p96;
$L__BB0_79:
	setp.lt.s32 	%p97, %r311, 1;
	shl.b32 	%r527, %r1022, 2;
	add.s32 	%r528, %r17, %r527;
	ld.shared.u32 	%r529, [%r528];
	shl.b32 	%r530, %r82, 2;
	add.s32 	%r531, %r17, %r530;
	ld.shared.u32 	%r532, [%r531+-4];
	st.shared.u32 	[%r528], %r532;
	add.s32 	%r533, %r18, %r530;
	ld.shared.f32 	%f137, [%r533+-4];
	add.s32 	%r534, %r18, %r527;
	st.shared.f32 	[%r534], %f137;
	mov.b32 	%r535, -1;
	st.shared.u32 	[%r531+-4], %r535;
	mov.b32 	%r536, 1900671690;
	st.shared.u32 	[%r533+-4], %r536;
	ld.shared.u32 	%r537, [%r19];
	add.s32 	%r538, %r537, -1;
	st.shared.u32 	[%r19], %r538;
	st.shared.u32 	[%r22+8], %r529;
	mul.lo.s32 	%r107, %r529, %r311;
	mov.b32 	%r1030, 0;
	@%p97 bra 	$L__BB0_111;
	setp.lt.s32 	%p98, %r315, 1;
	@%p98 bra 	$L__BB0_91;
	mov.b32 	%r1023, 0;
	mov.u32 	%r1030, %r1023;
$L__BB0_82:
	add.s32 	%r573, %r1023, %r107;
	mul.wide.s32 	%rd51, %r573, 4;
	add.s64 	%rd52, %rd4, %rd51;
	ld.global.nc.u32 	%r110, [%rd52];
	setp.lt.s32 	%p125, %r110, 0;
	@%p125 bra 	$L__BB0_90;
	mul.lo.s32 	%r575, %r110, -1640531535;
	and.b32  	%r111, %r575, %r72;
	mov.b32 	%r1025, 0;
$L__BB0_84:
	add.s32 	%r576, %r1025, %r111;
	and.b32  	%r577, %r576, %r72;
	shl.b32 	%r578, %r577, 2;
	add.s32 	%r579, %r21, %r578;
	ld.shared.u32 	%r113, [%r579+4];
	setp.eq.s32 	%p127, %r113, -1;
	mov.pred 	%p126, -1;
	mov.pred 	%p341, %p126;
	@%p127 bra 	$L__BB0_87;
	setp.eq.s32 	%p129, %r113, %r110;
	mov.pred 	%p341, 0;
	@%p129 bra 	$L__BB0_87;
	add.s32 	%r1025, %r1025, 1;
	setp.ne.s32 	%p131, %r1025, %r315;
	mov.pred 	%p341, %p126;
	@%p131 bra 	$L__BB0_84;
$L__BB0_87:
	setp.ge.s32 	%p132, %r1030, %r311;
	not.pred 	%p133, %p341;
	or.pred  	%p134, %p133, %p132;
	@%p134 bra 	$L__BB0_90;
	shl.b32 	%r581, %r1030, 2;
	add.s32 	%r582, %r15, %r581;
	st.shared.u32 	[%r582], %r110;
	add.s32 	%r583, %r16, %r581;
	mov.b32 	%r584, 1900671690;
	st.shared.u32 	[%r583], %r584;
	add.s32 	%r1030, %r1030, 1;
	mov.b32 	%r1026, 0;
$L__BB0_89:
	add.s32 	%r585, %r1026, %r111;
	and.b32  	%r586, %r585, %r72;
	shl.b32 	%r587, %r586, 2;
	add.s32 	%r588, %r21, %r587;
	atom.relaxed.shared.cas.b32 	%r589, [%r588+4], -1, %r110;
	setp.ne.s32 	%p135, %r589, -1;
	setp.ne.s32 	%p136, %r589, %r110;
	and.pred  	%p137, %p135, %p136;
	add.s32 	%r1026, %r1026, 1;
	setp.lt.s32 	%p138, %r1026, %r315;
	and.pred  	%p139, %p137, %p138;
	@%p139 bra 	$L__BB0_89;
$L__BB0_90:
	add.s32 	%r1023, %r1023, 1;
	setp.eq.s32 	%p140, %r1023, %r311;
	@%p140 bra 	$L__BB0_111;
	bra.uni 	$L__BB0_82;
$L__BB0_91:
	setp.lt.u32 	%p99, %r311, 4;
	mov.b32 	%r1035, 0;
	mov.u32 	%r1030, %r1035;
	@%p99 bra 	$L__BB0_102;
	mov.b32 	%r1028, 0;
	mov.u32 	%r1030, %r1028;
$L__BB0_93:
	add.s32 	%r542, %r1028, %r107;
	mul.wide.s32 	%rd49, %r542, 4;
	add.s64 	%rd6, %rd4, %rd49;
	ld.global.nc.u32 	%r122, [%rd6];
	setp.lt.s32 	%p100, %r122, 0;
	setp.ge.s32 	%p101, %r1030, %r311;
	or.pred  	%p102, %p100, %p101;
	@%p102 bra 	$L__BB0_95;
	shl.b32 	%r543, %r1030, 2;
	add.s32 	%r544, %r15, %r543;
	st.shared.u32 	[%r544], %r122;
	add.s32 	%r545, %r16, %r543;
	mov.b32 	%r546, 1900671690;
	st.shared.u32 	[%r545], %r546;
	add.s32 	%r1030, %r1030, 1;
$L__BB0_95:
	ld.global.nc.u32 	%r125, [%rd6+4];
	setp.lt.s32 	%p103, %r125, 0;
	setp.ge.s32 	%p104, %r1030, %r311;
	or.pred  	%p105, %p103, %p104;
	@%p105 bra 	$L__BB0_97;
	shl.b32 	%r547, %r1030, 2;
	add.s32 	%r548, %r15, %r547;
	st.shared.u32 	[%r548], %r125;
	add.s32 	%r549, %r16, %r547;
	mov.b32 	%r550, 1900671690;
	st.shared.u32 	[%r549], %r550;
	add.s32 	%r1030, %r1030, 1;
$L__BB0_97:
	ld.global.nc.u32 	%r128, [%rd6+8];
	setp.lt.s32 	%p106, %r128, 0;
	setp.ge.s32 	%p107, %r1030, %r311;
	or.pred  	%p108, %p106, %p107;
	@%p108 bra 	$L__BB0_99;
	shl.b32 	%r551, %r1030, 2;
	add.s32 	%r552, %r15, %r551;
	st.shared.u32 	[%r552], %r128;
	add.s32 	%r553, %r16, %r551;
	mov.b32 	%r554, 1900671690;
	st.shared.u32 	[%r553], %r554;
	add.s32 	%r1030, %r1030, 1;
$L__BB0_99:
	ld.global.nc.u32 	%r131, [%rd6+12];
	setp.lt.s32 	%p109, %r131, 0;
	setp.ge.s32 	%p110, %r1030, %r311;
	or.pred  	%p111, %p109, %p110;
	@%p111 bra 	$L__BB0_101;
	shl.b32 	%r555, %r1030, 2;
	add.s32 	%r556, %r15, %r555;
	st.shared.u32 	[%r556], %r131;
	add.s32 	%r557, %r16, %r555;
	mov.b32 	%r558, 1900671690;
	st.shared.u32 	[%r557], %r558;
	add.s32 	%r1030, %r1030, 1;
$L__BB0_101:
	add.s32 	%r1028, %r1028, 4;
	and.b32  	%r1035, %r311, 2147483644;
	setp.ne.s32 	%p112, %r1028, %r1035;
	@%p112 bra 	$L__BB0_93;
$L__BB0_102:
	setp.eq.s32 	%p113, %r74, 0;
	@%p113 bra 	$L__BB0_111;
	add.s32 	%r559, %r1035, %r107;
	mul.wide.s32 	%rd50, %r559, 4;
	add.s64 	%rd7, %rd4, %rd50;
	ld.global.nc.u32 	%r139, [%rd7];
	setp.lt.s32 	%p114, %r139, 0;
	setp.ge.s32 	%p115, %r1030, %r311;
	or.pred  	%p116, %p114, %p115;
	@%p116 bra 	$L__BB0_105;
	shl.b32 	%r560, %r1030, 2;
	add.s32 	%r561, %r15, %r560;
	st.shared.u32 	[%r561], %r139;
	add.s32 	%r562, %r16, %r560;
	mov.b32 	%r563, 1900671690;
	st.shared.u32 	[%r562], %r563;
	add.s32 	%r1030, %r1030, 1;
$L__BB0_105:
	setp.eq.s32 	%p117, %r74, 1;
	@%p117 bra 	$L__BB0_111;
	ld.global.nc.u32 	%r142, [%rd7+4];
	setp.lt.s32 	%p118, %r142, 0;
	setp.ge.s32 	%p119, %r1030, %r311;
	or.pred  	%p120, %p118, %p119;
	@%p120 bra 	$L__BB0_108;
	shl.b32 	%r564, %r1030, 2;
	add.s32 	%r565, %r15, %r564;
	st.shared.u32 	[%r565], %r142;
	add.s32 	%r566, %r16, %r564;
	mov.b32 	%r567, 1900671690;
	st.shared.u32 	[%r566], %r567;
	add.s32 	%r1030, %r1030, 1;
$L__BB0_108:
	setp.eq.s32 	%p121, %r74, 2;
	@%p121 bra 	$L__BB0_111;
	ld.global.nc.u32 	%r145, [%rd7+8];
	setp.lt.s32 	%p122, %r145, 0;
	setp.ge.s32 	%p123, %r1030, %r311;
	or.pred  	%p124, %p122, %p123;
	@%p124 bra 	$L__BB0_111;
	shl.b32 	%r568, %r1030, 2;
	add.s32 	%r569, %r15, %r568;
	st.shared.u32 	[%r569], %r145;
	add.s32 	%r570, %r16, %r568;
	mov.b32 	%r571, 1900671690;
	st.shared.u32 	[%r570], %r571;
	add.s32 	%r1030, %r1030, 1;
$L__BB0_111:
	st.shared.u32 	[%r22+4], %r1030;
$L__BB0_112:
	bar.sync 	0;
	ld.shared.u32 	%r148, [%r22+4];
	setp.lt.s32 	%p141, %r148, 1;
	@%p141 bra 	$L__BB0_239;
	shr.u32 	%r1040, %r1, 5;
	setp.ge.s32 	%p142, %r1040, %r148;
	@%p142 bra 	$L__BB0_131;
$L__BB0_114:
	setp.ge.s32 	%p143, %r3, %r312;
	shl.b32 	%r593, %r1040, 2;
	add.s32 	%r594, %r15, %r593;
	ld.shared.u32 	%r595, [%r594];
	mul.wide.s32 	%rd8, %r595, %r312;
	mov.f32 	%f422, 0f00000000;
	@%p143 bra 	$L__BB0_128;
	setp.lt.u32 	%p144, %r73, 480;
	mov.f32 	%f422, 0f00000000;
	mov.u32 	%r1044, %r3;
	@%p144 bra 	$L__BB0_118;
	mov.b32 	%r1045, 0;
	mov.f32 	%f422, 0f00000000;
	mov.u32 	%r1044, %r3;
$L__BB0_117:
	.pragma "nounroll";
	cvt.u64.u32 	%rd53, %r1044;
	add.s64 	%rd54, %rd8, %rd53;
	shl.b64 	%rd55, %rd54, 2;
	add.s64 	%rd56, %rd3, %rd55;
	ld.global.nc.f32 	%f142, [%rd56];
	shl.b32 	%r597, %r1044, 2;
	mov.u32 	%r598, smem_raw;
	add.s32 	%r599, %r598, %r597;
	ld.shared.f32 	%f143, [%r599];
	sub.f32 	%f144, %f142, %f143;
	fma.rn.f32 	%f145, %f144, %f144, %f422;
	ld.global.nc.f32 	%f146, [%rd56+128];
	ld.shared.f32 	%f147, [%r599+128];
	sub.f32 	%f148, %f146, %f147;
	fma.rn.f32 	%f149, %f148, %f148, %f145;
	ld.global.nc.f32 	%f150, [%rd56+256];
	ld.shared.f32 	%f151, [%r599+256];
	sub.f32 	%f152, %f150, %f151;
	fma.rn.f32 	%f153, %f152, %f152, %f149;
	ld.global.nc.f32 	%f154, [%rd56+384];
	ld.shared.f32 	%f155, [%r599+384];
	sub.f32 	%f156, %f154, %f155;
	fma.rn.f32 	%f157, %f156, %f156, %f153;
	ld.global.nc.f32 	%f158, [%rd56+512];
	ld.shared.f32 	%f159, [%r599+512];
	sub.f32 	%f160, %f158, %f159;
	fma.rn.f32 	%f161, %f160, %f160, %f157;
	ld.global.nc.f32 	%f162, [%rd56+640];
	ld.shared.f32 	%f163, [%r599+640];
	sub.f32 	%f164, %f162, %f163;
	fma.rn.f32 	%f165, %f164, %f164, %f161;
	ld.global.nc.f32 	%f166, [%rd56+768];
	ld.shared.f32 	%f167, [%r599+768];
	sub.f32 	%f168, %f166, %f167;
	fma.rn.f32 	%f169, %f168, %f168, %f165;
	ld.global.nc.f32 	%f170, [%rd56+896];
	ld.shared.f32 	%f171, [%r599+896];
	sub.f32 	%f172, %f170, %f171;
	fma.rn.f32 	%f173, %f172, %f172, %f169;
	ld.global.nc.f32 	%f174, [%rd56+1024];
	ld.shared.f32 	%f175, [%r599+1024];
	sub.f32 	%f176, %f174, %f175;
	fma.rn.f32 	%f177, %f176, %f176, %f173;
	ld.global.nc.f32 	%f178, [%rd56+1152];
	ld.shared.f32 	%f179, [%r599+1152];
	sub.f32 	%f180, %f178, %f179;
	fma.rn.f32 	%f181, %f180, %f180, %f177;
	ld.global.nc.f32 	%f182, [%rd56+1280];
	ld.shared.f32 	%f183, [%r599+1280];
	sub.f32 	%f184, %f182, %f183;
	fma.rn.f32 	%f185, %f184, %f184, %f181;
	ld.global.nc.f32 	%f186, [%rd56+1408];
	ld.shared.f32 	%f187, [%r599+1408];
	sub.f32 	%f188, %f186, %f187;
	fma.rn.f32 	%f189, %f188, %f188, %f185;
	ld.global.nc.f32 	%f190, [%rd56+1536];
	ld.shared.f32 	%f191, [%r599+1536];
	sub.f32 	%f192, %f190, %f191;
	fma.rn.f32 	%f193, %f192, %f192, %f189;
	ld.global.nc.f32 	%f194, [%rd56+1664];
	ld.shared.f32 	%f195, [%r599+1664];
	sub.f32 	%f196, %f194, %f195;
	fma.rn.f32 	%f197, %f196, %f196, %f193;
	ld.global.nc.f32 	%f198, [%rd56+1792];
	ld.shared.f32 	%f199, [%r599+1792];
	sub.f32 	%f200, %f198, %f199;
	fma.rn.f32 	%f201, %f200, %f200, %f197;
	ld.global.nc.f32 	%f202, [%rd56+1920];
	ld.shared.f32 	%f203, [%r599+1920];
	sub.f32 	%f204, %f202, %f203;
	fma.rn.f32 	%f422, %f204, %f204, %f201;
	add.s32 	%r1044, %r1044, 512;
	add.s32 	%r1045, %r1045, 16;
	setp.eq.s32 	%p145, %r1045, %r75;
	@%p145 bra 	$L__BB0_118;
	bra.uni 	$L__BB0_117;
$L__BB0_118:
	shr.u32 	%r600, %r73, 5;
	add.s32 	%r601, %r600, 1;
	and.b32  	%r602, %r601, 15;
	setp.eq.s32 	%p146, %r602, 0;
	@%p146 bra 	$L__BB0_128;
	shr.u32 	%r603, %r73, 5;
	add.s32 	%r604, %r603, 1;
	and.b32  	%r605, %r604, 15;
	add.s32 	%r606, %r605, -1;
	setp.lt.u32 	%p147, %r606, 7;
	@%p147 bra 	$L__BB0_121;
	cvt.u64.u32 	%rd57, %r1044;
	add.s64 	%rd58, %rd8, %rd57;
	shl.b64 	%rd59, %rd58, 2;
	add.s64 	%rd60, %rd3, %rd59;
	ld.global.nc.f32 	%f206, [%rd60];
	shl.b32 	%r607, %r1044, 2;
	mov.u32 	%r608, smem_raw;
	add.s32 	%r609, %r608, %r607;
	ld.shared.f32 	%f207, [%r609];
	sub.f32 	%f208, %f206, %f207;
	fma.rn.f32 	%f209, %f208, %f208, %f422;
	ld.global.nc.f32 	%f210, [%rd60+128];
	ld.shared.f32 	%f211, [%r609+128];
	sub.f32 	%f212, %f210, %f211;
	fma.rn.f32 	%f213, %f212, %f212, %f209;
	ld.global.nc.f32 	%f214, [%rd60+256];
	ld.shared.f32 	%f215, [%r609+256];
	sub.f32 	%f216, %f214, %f215;
	fma.rn.f32 	%f217, %f216, %f216, %f213;
	ld.global.nc.f32 	%f218, [%rd60+384];
	ld.shared.f32 	%f219, [%r609+384];
	sub.f32 	%f220, %f218, %f219;
	fma.rn.f32 	%f221, %f220, %f220, %f217;
	ld.global.nc.f32 	%f222, [%rd60+512];
	ld.shared.f32 	%f223, [%r609+512];
	sub.f32 	%f224, %f222, %f223;
	fma.rn.f32 	%f225, %f224, %f224, %f221;
	ld.global.nc.f32 	%f226, [%rd60+640];
	ld.shared.f32 	%f227, [%r609+640];
	sub.f32 	%f228, %f226, %f227;
	fma.rn.f32 	%f229, %f228, %f228, %f225;
	ld.global.nc.f32 	%f230, [%rd60+768];
	ld.shared.f32 	%f231, [%r609+768];
	sub.f32 	%f232, %f230, %f231;
	fma.rn.f32 	%f233, %f232, %f232, %f229;
	ld.global.nc.f32 	%f234, [%rd60+896];
	ld.shared.f32 	%f235, [%r609+896];
	sub.f32 	%f236, %f234, %f235;
	fma.rn.f32 	%f422, %f236, %f236, %f233;
	add.s32 	%r1044, %r1044, 256;
$L__BB0_121:
	shr.u32 	%r610, %r73, 5;
	add.s32 	%r611, %r610, 1;
	and.b32  	%r612, %r611, 7;
	setp.eq.s32 	%p148, %r612, 0;
	@%p148 bra 	$L__BB0_128;
	shr.u32 	%r613, %r73, 5;
	add.s32 	%r614, %r613, 1;
	and.b32  	%r615, %r614, 7;
	add.s32 	%r616, %r615, -1;
	setp.lt.u32 	%p149, %r616, 3;
	@%p149 bra 	$L__BB0_124;
	cvt.u64.u32 	%rd61, %r1044;
	add.s64 	%rd62, %rd8, %rd61;
	shl.b64 	%rd63, %rd62, 2;
	add.s64 	%rd64, %rd3, %rd63;
	ld.global.nc.f32 	%f238, [%rd64];
	shl.b32 	%r617, %r1044, 2;
	mov.u32 	%r618, smem_raw;
	add.s32 	%r619, %r618, %r617;
	ld.shared.f32 	%f239, [%r619];
	sub.f32 	%f240, %f238, %f239;
	fma.rn.f32 	%f241, %f240, %f240, %f422;
	ld.global.nc.f32 	%f242, [%rd64+128];
	ld.shared.f32 	%f243, [%r619+128];
	sub.f32 	%f244, %f242, %f243;
	fma.rn.f32 	%f245, %f244, %f244, %f241;
	ld.global.nc.f32 	%f246, [%rd64+256];
	ld.shared.f32 	%f247, [%r619+256];
	sub.f32 	%f248, %f246, %f247;
	fma.rn.f32 	%f249, %f248, %f248, %f245;
	ld.global.nc.f32 	%f250, [%rd64+384];
	ld.shared.f32 	%f251, [%r619+384];
	sub.f32 	%f252, %f250, %f251;
	fma.rn.f32 	%f422, %f252, %f252, %f249;
	add.s32 	%r1044, %r1044, 128;
$L__BB0_124:
	shr.u32 	%r620, %r73, 5;
	add.s32 	%r621, %r620, 1;
	and.b32  	%r622, %r621, 3;
	setp.eq.s32 	%p150, %r622, 0;
	@%p150 bra 	$L__BB0_128;
	shr.u32 	%r623, %r73, 5;
	add.s32 	%r624, %r623, 1;
	and.b32  	%r625, %r624, 3;
	setp.eq.s32 	%p151, %r625, 1;
	cvt.u64.u32 	%rd65, %r1044;
	add.s64 	%rd66, %rd8, %rd65;
	shl.b64 	%rd67, %rd66, 2;
	add.s64 	%rd9, %rd3, %rd67;
	ld.global.nc.f32 	%f253, [%rd9];
	shl.b32 	%r626, %r1044, 2;
	mov.u32 	%r627, smem_raw;
	add.s32 	%r156, %r627, %r626;
	ld.shared.f32 	%f254, [%r156];
	sub.f32 	%f255, %f253, %f254;
	fma.rn.f32 	%f422, %f255, %f255, %f422;
	@%p151 bra 	$L__BB0_128;
	shr.u32 	%r628, %r73, 5;
	add.s32 	%r629, %r628, 1;
	and.b32  	%r630, %r629, 3;
	setp.eq.s32 	%p152, %r630, 2;
	ld.global.nc.f32 	%f256, [%rd9+128];
	ld.shared.f32 	%f257, [%r156+128];
	sub.f32 	%f258, %f256, %f257;
	fma.rn.f32 	%f422, %f258, %f258, %f422;
	@%p152 bra 	$L__BB0_128;
	ld.global.nc.f32 	%f259, [%rd9+256];
	ld.shared.f32 	%f260, [%r156+256];
	sub.f32 	%f261, %f259, %f260;
	fma.rn.f32 	%f422, %f261, %f261, %f422;
$L__BB0_128:
	setp.ne.s32 	%p153, %r3, 0;
	mov.b32 	%r631, %f422;
	shfl.sync.down.b32	%r632|%p154, %r631, 16, 31, -1;
	mov.b32 	%f262, %r632;
	add.f32 	%f263, %f422, %f262;
	mov.b32 	%r633, %f263;
	shfl.sync.down.b32	%r634|%p155, %r633, 8, 31, -1;
	mov.b32 	%f264, %r634;
	add.f32 	%f265, %f263, %f264;
	mov.b32 	%r635, %f265;
	shfl.sync.down.b32	%r636|%p156, %r635, 4, 31, -1;
	mov.b32 	%f266, %r636;
	add.f32 	%f267, %f265, %f266;
	mov.b32 	%r637, %f267;
	shfl.sync.down.b32	%r638|%p157, %r637, 2, 31, -1;
	mov.b32 	%f268, %r638;
	add.f32 	%f269, %f267, %f268;
	mov.b32 	%r639, %f269;
	shfl.sync.down.b32	%r640|%p158, %r639, 1, 31, -1;
	mov.b32 	%f270, %r640;
	add.f32 	%f25, %f269, %f270;
	@%p153 bra 	$L__BB0_130;
	shl.b32 	%r641, %r1040, 2;
	add.s32 	%r642, %r16, %r641;
	st.shared.f32 	[%r642], %f25;
$L__BB0_130:
	mov.u32 	%r643, %ntid.x;
	shr.u32 	%r644, %r643, 5;
	add.s32 	%r1040, %r1040, %r644;
	setp.lt.s32 	%p159, %r1040, %r148;
	@%p159 bra 	$L__BB0_114;
$L__BB0_131:
	bar.sync 	0;
	@%p54 bra 	$L__BB0_233;
	ld.shared.u32 	%r162, [%r22+8];
	max.s32 	%r163, %r148, 1;
	mov.b32 	%r1046, 0;
$L__BB0_133:
	shl.b32 	%r646, %r1046, 2;
	add.s32 	%r647, %r15, %r646;
	ld.shared.u32 	%r165, [%r647];
	add.s32 	%r648, %r16, %r646;
	ld.shared.f32 	%f26, [%r648];
	ld.shared.u32 	%r649, [%r21];
	setp.ne.s32 	%p161, %r649, %r314;
	@%p161 bra 	$L__BB0_164;
	setp.lt.s32 	%p163, %r314, 1;
	mov.pred 	%p342, -1;
	mov.f32 	%f425, 0fBF800000;
	@%p163 bra 	$L__BB0_163;
	setp.lt.u32 	%p164, %r314, 4;
	mov.f32 	%f425, 0fBF800000;
	mov.b32 	%r1050, -1;
	mov.b32 	%r1054, 0;
	@%p164 bra 	$L__BB0_150;
	mov.f32 	%f425, 0fBF800000;
	mov.b32 	%r1050, -1;
	mov.b32 	%r1047, 0;
$L__BB0_137:
	shl.b32 	%r655, %r1047, 2;
	add.s32 	%r168, %r19, %r655;
	ld.shared.u32 	%r656, [%r168+4];
	setp.eq.s32 	%p165, %r656, -1;
	add.s32 	%r169, %r168, %r4;
	@%p165 bra 	$L__BB0_140;
	ld.shared.f32 	%f28, [%r169+4];
	setp.leu.f32 	%p166, %f28, %f425;
	@%p166 bra 	$L__BB0_140;
	mov.f32 	%f425, %f28;
	mov.u32 	%r1050, %r1047;
$L__BB0_140:
	ld.shared.u32 	%r657, [%r168+8];
	setp.eq.s32 	%p167, %r657, -1;
	@%p167 bra 	$L__BB0_143;
	ld.shared.f32 	%f30, [%r169+8];
	setp.leu.f32 	%p168, %f30, %f425;
	@%p168 bra 	$L__BB0_143;
	add.s32 	%r1050, %r1047, 1;
	mov.f32 	%f425, %f30;
$L__BB0_143:
	ld.shared.u32 	%r658, [%r168+12];
	setp.eq.s32 	%p169, %r658, -1;
	@%p169 bra 	$L__BB0_146;
	ld.shared.f32 	%f32, [%r169+12];
	setp.leu.f32 	%p170, %f32, %f425;
	@%p170 bra 	$L__BB0_146;
	add.s32 	%r1050, %r1047, 2;
	mov.f32 	%f425, %f32;
$L__BB0_146:
	ld.shared.u32 	%r659, [%r168+16];
	setp.eq.s32 	%p171, %r659, -1;
	@%p171 bra 	$L__BB0_149;
	ld.shared.f32 	%f34, [%r169+16];
	setp.leu.f32 	%p172, %f34, %f425;
	@%p172 bra 	$L__BB0_149;
	add.s32 	%r1050, %r1047, 3;
	mov.f32 	%f425, %f34;
$L__BB0_149:
	add.s32 	%r1047, %r1047, 4;
	setp.ne.s32 	%p173, %r1047, %r77;
	mov.u32 	%r1054, %r77;
	@%p173 bra 	$L__BB0_137;
$L__BB0_150:
	setp.eq.s32 	%p174, %r76, 0;
	@%p174 bra 	$L__BB0_162;
	shl.b32 	%r660, %r1054, 2;
	add.s32 	%r181, %r19, %r660;
	ld.shared.u32 	%r661, [%r181+4];
	setp.eq.s32 	%p175, %r661, -1;
	add.s32 	%r182, %r181, %r4;
	@%p175 bra 	$L__BB0_154;
	ld.shared.f32 	%f38, [%r182+4];
	setp.leu.f32 	%p176, %f38, %f425;
	@%p176 bra 	$L__BB0_154;
	mov.f32 	%f425, %f38;
	mov.u32 	%r1050, %r1054;
$L__BB0_154:
	setp.eq.s32 	%p177, %r76, 1;
	@%p177 bra 	$L__BB0_162;
	ld.shared.u32 	%r662, [%r181+8];
	setp.eq.s32 	%p178, %r662, -1;
	@%p178 bra 	$L__BB0_158;
	ld.shared.f32 	%f40, [%r182+8];
	setp.leu.f32 	%p179, %f40, %f425;
	@%p179 bra 	$L__BB0_158;
	add.s32 	%r1050, %r1054, 1;
	mov.f32 	%f425, %f40;
$L__BB0_158:
	setp.eq.s32 	%p180, %r76, 2;
	@%p180 bra 	$L__BB0_162;
	ld.shared.u32 	%r663, [%r181+12];
	setp.eq.s32 	%p181, %r663, -1;
	@%p181 bra 	$L__BB0_162;
	ld.shared.f32 	%f42, [%r182+12];
	setp.leu.f32 	%p182, %f42, %f425;
	@%p182 bra 	$L__BB0_162;
	add.s32 	%r1050, %r1054, 2;
	mov.f32 	%f425, %f42;
$L__BB0_162:
	setp.lt.s32 	%p342, %r1050, 0;
$L__BB0_163:
	setp.ge.f32 	%p183, %f26, %f425;
	not.pred 	%p184, %p342;
	and.pred  	%p185, %p184, %p183;
	@%p185 bra 	$L__BB0_222;
$L__BB0_164:
	ld.shared.u32 	%r188, [%r19];
	setp.lt.s32 	%p186, %r188, %r316;
	@%p186 bra 	$L__BB0_288;
	setp.lt.s32 	%p187, %r316, 1;
	mov.b32 	%r1062, -1;
	mov.f32 	%f436, 0fBF800000;
	@%p187 bra 	$L__BB0_193;
	setp.lt.u32 	%p188, %r316, 4;
	mov.f32 	%f436, 0fBF800000;
	mov.b32 	%r1062, -1;
	mov.b32 	%r1066, 0;
	@%p188 bra 	$L__BB0_181;
	mov.f32 	%f436, 0fBF800000;
	mov.b32 	%r1062, -1;
	mov.b32 	%r1059, 0;
$L__BB0_168:
	shl.b32 	%r670, %r1059, 2;
	add.s32 	%r191, %r17, %r670;
	ld.shared.u32 	%r671, [%r191];
	setp.eq.s32 	%p189, %r671, -1;
	add.s32 	%r192, %r18, %r670;
	@%p189 bra 	$L__BB0_171;
	ld.shared.f32 	%f46, [%r192];
	setp.leu.f32 	%p190, %f46, %f436;
	@%p190 bra 	$L__BB0_171;
	mov.f32 	%f436, %f46;
	mov.u32 	%r1062, %r1059;
$L__BB0_171:
	ld.shared.u32 	%r672, [%r191+4];
	setp.eq.s32 	%p191, %r672, -1;
	@%p191 bra 	$L__BB0_174;
	ld.shared.f32 	%f48, [%r192+4];
	setp.leu.f32 	%p192, %f48, %f436;
	@%p192 bra 	$L__BB0_174;
	add.s32 	%r1062, %r1059, 1;
	mov.f32 	%f436, %f48;
$L__BB0_174:
	ld.shared.u32 	%r673, [%r191+8];
	setp.eq.s32 	%p193, %r673, -1;
	@%p193 bra 	$L__BB0_177;
	ld.shared.f32 	%f50, [%r192+8];
	setp.leu.f32 	%p194, %f50, %f436;
	@%p194 bra 	$L__BB0_177;
	add.s32 	%r1062, %r1059, 2;
	mov.f32 	%f436, %f50;
$L__BB0_177:
	ld.shared.u32 	%r674, [%r191+12];
	setp.eq.s32 	%p195, %r674, -1;
	@%p195 bra 	$L__BB0_180;
	ld.shared.f32 	%f52, [%r192+12];
	setp.leu.f32 	%p196, %f52, %f436;
	@%p196 bra 	$L__BB0_180;
	add.s32 	%r1062, %r1059, 3;
	mov.f32 	%f436, %f52;
$L__BB0_180:
	add.s32 	%r1059, %r1059, 4;
	setp.ne.s32 	%p197, %r1059, %r79;
	mov.u32 	%r1066, %r79;
	@%p197 bra 	$L__BB0_168;
$L__BB0_181:
	setp.eq.s32 	%p198, %r78, 0;
	@%p198 bra 	$L__BB0_193;
	shl.b32 	%r675, %r1066, 2;
	add.s32 	%r204, %r17, %r675;
	ld.shared.u32 	%r676, [%r204];
	setp.eq.s32 	%p199, %r676, -1;
	add.s32 	%r205, %r18, %r675;
	@%p199 bra 	$L__BB0_185;
	ld.shared.f32 	%f56, [%r205];
	setp.leu.f32 	%p200, %f56, %f436;
	@%p200 bra 	$L__BB0_185;
	mov.f32 	%f436, %f56;
	mov.u32 	%r1062, %r1066;
$L__BB0_185:
	setp.eq.s32 	%p201, %r78, 1;
	@%p201 bra 	$L__BB0_193;
	ld.shared.u32 	%r677, [%r204+4];
	setp.eq.s32 	%p202, %r677, -1;
	@%p202 bra 	$L__BB0_189;
	ld.shared.f32 	%f58, [%r205+4];
	setp.leu.f32 	%p203, %f58, %f436;
	@%p203 bra 	$L__BB0_189;
	add.s32 	%r1062, %r1066, 1;
	mov.f32 	%f436, %f58;
$L__BB0_189:
	setp.eq.s32 	%p204, %r78, 2;
	@%p204 bra 	$L__BB0_193;
	ld.shared.u32 	%r678, [%r204+8];
	setp.eq.s32 	%p205, %r678, -1;
	@%p205 bra 	$L__BB0_193;
	ld.shared.f32 	%f60, [%r205+8];
	setp.leu.f32 	%p206, %f60, %f436;
	@%p206 bra 	$L__BB0_193;
	add.s32 	%r1062, %r1066, 2;
	mov.f32 	%f436, %f60;
$L__BB0_193:
	setp.lt.s32 	%p207, %r1062, 0;
	setp.geu.f32 	%p208, %f26, %f436;
	or.pred  	%p209, %p207, %p208;
	@%p209 bra 	$L__BB0_222;
	shl.b32 	%r679, %r1062, 2;
	add.s32 	%r680, %r17, %r679;
	ld.shared.u32 	%r211, [%r680];
	st.shared.u32 	[%r680], %r165;
	add.s32 	%r681, %r18, %r679;
	st.shared.f32 	[%r681], %f26;
	setp.lt.s32 	%p210, %r211, 0;
	@%p210 bra 	$L__BB0_200;
	setp.lt.s32 	%p211, %r315, 1;
	@%p211 bra 	$L__BB0_200;
	mov.b32 	%r1071, 0;
$L__BB0_197:
	mul.lo.s32 	%r683, %r211, -1640531535;
	and.b32  	%r684, %r683, %r72;
	add.s32 	%r685, %r1071, %r684;
	and.b32  	%r686, %r685, %r72;
	shl.b32 	%r687, %r686, 2;
	add.s32 	%r213, %r21, %r687;
	ld.shared.u32 	%r214, [%r213+4];
	setp.ne.s32 	%p212, %r214, %r211;
	@%p212 bra 	$L__BB0_199;
	mov.b32 	%r688, -1;
	st.shared.u32 	[%r213+4], %r688;
	bra.uni 	$L__BB0_200;
$L__BB0_199:
	setp.ne.s32 	%p213, %r214, -1;
	add.s32 	%r1071, %r1071, 1;
	setp.lt.s32 	%p214, %r1071, %r315;
	and.pred  	%p215, %p213, %p214;
	@%p215 bra 	$L__BB0_197;
$L__BB0_200:
	ld.shared.u32 	%r216, [%r21];
	setp.lt.s32 	%p216, %r216, %r314;
	@%p216 bra 	$L__BB0_289;
	setp.lt.s32 	%p217, %r314, 1;
	mov.b32 	%r1083, -1;
	mov.f32 	%f451, 0fBF800000;
	@%p217 bra 	$L__BB0_216;
	setp.lt.u32 	%p218, %r314, 16;
	mov.f32 	%f451, 0fBF800000;
	mov.b32 	%r1083, -1;
	mov.b32 	%r1078, 0;
	@%p218 bra 	$L__BB0_205;
	mov.f32 	%f451, 0fBF800000;
	mov.b32 	%r1083, -1;
	mov.b32 	%r1072, 0;
$L__BB0_204:
	.pragma "nounroll";
	shl.b32 	%r700, %r1072, 2;
	add.s32 	%r701, %r20, %r700;
	ld.shared.f32 	%f283, [%r701+4];
	setp.gt.f32 	%p219, %f283, %f451;
	selp.f32 	%f284, %f283, %f451, %p219;
	selp.b32 	%r702, %r1072, %r1083, %p219;
	add.s32 	%r703, %r1072, 1;
	ld.shared.f32 	%f285, [%r701+8];
	setp.gt.f32 	%p220, %f285, %f284;
	selp.f32 	%f286, %f285, %f284, %p220;
	selp.b32 	%r704, %r703, %r702, %p220;
	add.s32 	%r705, %r1072, 2;
	ld.shared.f32 	%f287, [%r701+12];
	setp.gt.f32 	%p221, %f287, %f286;
	selp.f32 	%f288, %f287, %f286, %p221;
	selp.b32 	%r706, %r705, %r704, %p221;
	add.s32 	%r707, %r1072, 3;
	ld.shared.f32 	%f289, [%r701+16];
	setp.gt.f32 	%p222, %f289, %f288;
	selp.f32 	%f290, %f289, %f288, %p222;
	selp.b32 	%r708, %r707, %r706, %p222;
	add.s32 	%r709, %r1072, 4;
	ld.shared.f32 	%f291, [%r701+20];
	setp.gt.f32 	%p223, %f291, %f290;
	selp.f32 	%f292, %f291, %f290, %p223;
	selp.b32 	%r710, %r709, %r708, %p223;
	add.s32 	%r711, %r1072, 5;
	ld.shared.f32 	%f293, [%r701+24];
	setp.gt.f32 	%p224, %f293, %f292;
	selp.f32 	%f294, %f293, %f292, %p224;
	selp.b32 	%r712, %r711, %r710, %p224;
	add.s32 	%r713, %r1072, 6;
	ld.shared.f32 	%f295, [%r701+28];
	setp.gt.f32 	%p225, %f295, %f294;
	selp.f32 	%f296, %f295, %f294, %p225;
	selp.b32 	%r714, %r713, %r712, %p225;
	add.s32 	%r715, %r1072, 7;
	ld.shared.f32 	%f297, [%r701+32];
	setp.gt.f32 	%p226, %f297, %f296;
	selp.f32 	%f298, %f297, %f296, %p226;
	selp.b32 	%r716, %r715, %r714, %p226;
	add.s32 	%r717, %r1072, 8;
	ld.shared.f32 	%f299, [%r701+36];
	setp.gt.f32 	%p227, %f299, %f298;
	selp.f32 	%f300, %f299, %f298, %p227;
	selp.b32 	%r718, %r717, %r716, %p227;
	add.s32 	%r719, %r1072, 9;
	ld.shared.f32 	%f301, [%r701+40];
	setp.gt.f32 	%p228, %f301, %f300;
	selp.f32 	%f302, %f301, %f300, %p228;
	selp.b32 	%r720, %r719, %r718, %p228;
	add.s32 	%r721, %r1072, 10;
	ld.shared.f32 	%f303, [%r701+44];
	setp.gt.f32 	%p229, %f303, %f302;
	selp.f32 	%f304, %f303, %f302, %p229;
	selp.b32 	%r722, %r721, %r720, %p229;
	add.s32 	%r723, %r1072, 11;
	ld.shared.f32 	%f305, [%r701+48];
	setp.gt.f32 	%p230, %f305, %f304;
	selp.f32 	%f306, %f305, %f304, %p230;
	selp.b32 	%r724, %r723, %r722, %p230;
	add.s32 	%r725, %r1072, 12;
	ld.shared.f32 	%f307, [%r701+52];
	setp.gt.f32 	%p231, %f307, %f306;
	selp.f32 	%f308, %f307, %f306, %p231;
	selp.b32 	%r726, %r725, %r724, %p231;
	add.s32 	%r727, %r1072, 13;
	ld.shared.f32 	%f309, [%r701+56];
	setp.gt.f32 	%p232, %f309, %f308;
	selp.f32 	%f310, %f309, %f308, %p232;
	selp.b32 	%r728, %r727, %r726, %p232;
	add.s32 	%r729, %r1072, 14;
	ld.shared.f32 	%f311, [%r701+60];
	setp.gt.f32 	%p233, %f311, %f310;
	selp.f32 	%f312, %f311, %f310, %p233;
	selp.b32 	%r730, %r729, %r728, %p233;
	add.s32 	%r731, %r1072, 15;
	ld.shared.f32 	%f313, [%r701+64];
	setp.gt.f32 	%p234, %f313, %f312;
	selp.f32 	%f451, %f313, %f312, %p234;
	selp.b32 	%r1083, %r731, %r730, %p234;
	add.s32 	%r1072, %r1072, 16;
	setp.ne.s32 	%p235, %r1072, %r80;
	mov.u32 	%r1078, %r80;
	@%p235 bra 	$L__BB0_204;
$L__BB0_205:
	and.b32  	%r732, %r314, 15;
	setp.eq.s32 	%p236, %r732, 0;
	@%p236 bra 	$L__BB0_216;
	and.b32  	%r734, %r314, 15;
	add.s32 	%r735, %r734, -1;
	setp.lt.u32 	%p237, %r735, 7;
	@%p237 bra 	$L__BB0_208;
	shl.b32 	%r736, %r1078, 2;
	add.s32 	%r737, %r20, %r736;
	ld.shared.f32 	%f315, [%r737+4];
	setp.gt.f32 	%p238, %f315, %f451;
	selp.f32 	%f316, %f315, %f451, %p238;
	selp.b32 	%r738, %r1078, %r1083, %p238;
	add.s32 	%r739, %r1078, 1;
	ld.shared.f32 	%f317, [%r737+8];
	setp.gt.f32 	%p239, %f317, %f316;
	selp.f32 	%f318, %f317, %f316, %p239;
	selp.b32 	%r740, %r739, %r738, %p239;
	add.s32 	%r741, %r1078, 2;
	ld.shared.f32 	%f319, [%r737+12];
	setp.gt.f32 	%p240, %f319, %f318;
	selp.f32 	%f320, %f319, %f318, %p240;
	selp.b32 	%r742, %r741, %r740, %p240;
	add.s32 	%r743, %r1078, 3;
	ld.shared.f32 	%f321, [%r737+16];
	setp.gt.f32 	%p241, %f321, %f320;
	selp.f32 	%f322, %f321, %f320, %p241;
	selp.b32 	%r744, %r743, %r742, %p241;
	add.s32 	%r745, %r1078, 4;
	ld.shared.f32 	%f323, [%r737+20];
	setp.gt.f32 	%p242, %f323, %f322;
	selp.f32 	%f324, %f323, %f322, %p242;
	selp.b32 	%r746, %r745, %r744, %p242;
	add.s32 	%r747, %r1078, 5;
	ld.shared.f32 	%f325, [%r737+24];
	setp.gt.f32 	%p243, %f325, %f324;
	selp.f32 	%f326, %f325, %f324, %p243;
	selp.b32 	%r748, %r747, %r746, %p243;
	add.s32 	%r749, %r1078, 6;
	ld.shared.f32 	%f327, [%r737+28];
	setp.gt.f32 	%p244, %f327, %f326;
	selp.f32 	%f328, %f327, %f326, %p244;
	selp.b32 	%r750, %r749, %r748, %p244;
	add.s32 	%r751, %r1078, 7;
	ld.shared.f32 	%f329, [%r737+32];
	setp.gt.f32 	%p245, %f329, %f328;
	selp.f32 	%f451, %f329, %f328, %p245;
	selp.b32 	%r1083, %r751, %r750, %p245;
	add.s32 	%r1078, %r1078, 8;
$L__BB0_208:
	and.b32  	%r752, %r314, 7;
	setp.eq.s32 	%p246, %r752, 0;
	@%p246 bra 	$L__BB0_216;
	and.b32  	%r754, %r314, 7;
	add.s32 	%r755, %r754, -1;
	setp.lt.u32 	%p247, %r755, 3;
	@%p247 bra 	$L__BB0_211;
	shl.b32 	%r756, %r1078, 2;
	add.s32 	%r757, %r20, %r756;
	ld.shared.f32 	%f331, [%r757+4];
	setp.gt.f32 	%p248, %f331, %f451;
	selp.f32 	%f332, %f331, %f451, %p248;
	selp.b32 	%r758, %r1078, %r1083, %p248;
	add.s32 	%r759, %r1078, 1;
	ld.shared.f32 	%f333, [%r757+8];
	setp.gt.f32 	%p249, %f333, %f332;
	selp.f32 	%f334, %f333, %f332, %p249;
	selp.b32 	%r760, %r759, %r758, %p249;
	add.s32 	%r761, %r1078, 2;
	ld.shared.f32 	%f335, [%r757+12];
	setp.gt.f32 	%p250, %f335, %f334;
	selp.f32 	%f336, %f335, %f334, %p250;
	selp.b32 	%r762, %r761, %r760, %p250;
	add.s32 	%r763, %r1078, 3;
	ld.shared.f32 	%f337, [%r757+16];
	setp.gt.f32 	%p251, %f337, %f336;
	selp.f32 	%f451, %f337, %f336, %p251;
	selp.b32 	%r1083, %r763, %r762, %p251;
	add.s32 	%r1078, %r1078, 4;
$L__BB0_211:
	setp.eq.s32 	%p252, %r76, 0;
	@%p252 bra 	$L__BB0_216;
	setp.eq.s32 	%p253, %r76, 1;
	shl.b32 	%r764, %r1078, 2;
	add.s32 	%r234, %r20, %r764;
	ld.shared.f32 	%f338, [%r234+4];
	setp.gt.f32 	%p254, %f338, %f451;
	selp.f32 	%f451, %f338, %f451, %p254;
	selp.b32 	%r1083, %r1078, %r1083, %p254;
	@%p253 bra 	$L__BB0_216;
	setp.eq.s32 	%p255, %r76, 2;
	add.s32 	%r765, %r1078, 1;
	ld.shared.f32 	%f339, [%r234+8];
	setp.gt.f32 	%p256, %f339, %f451;
	selp.f32 	%f451, %f339, %f451, %p256;
	selp.b32 	%r1083, %r765, %r1083, %p256;
	@%p255 bra 	$L__BB0_216;
	ld.shared.f32 	%f74, [%r234+12];
	setp.leu.f32 	%p257, %f74, %f451;
	@%p257 bra 	$L__BB0_216;
	add.s32 	%r1083, %r1078, 2;
	mov.f32 	%f451, %f74;
$L__BB0_216:
	setp.lt.s32 	%p258, %r1083, 0;
	setp.geu.f32 	%p259, %f26, %f451;
	or.pred  	%p260, %p258, %p259;
	@%p260 bra 	$L__BB0_222;
	setp.lt.s32 	%p261, %r315, 1;
	shl.b32 	%r766, %r1083, 2;
	add.s32 	%r767, %r19, %r766;
	ld.shared.u32 	%r239, [%r767+4];
	st.shared.u32 	[%r767+4], %r165;
	add.s32 	%r768, %r767, %r4;
	st.shared.f32 	[%r768+4], %f26;
	@%p261 bra 	$L__BB0_222;
	mov.b32 	%r1084, 0;
$L__BB0_219:
	mul.lo.s32 	%r770, %r239, -1640531535;
	and.b32  	%r771, %r770, %r72;
	add.s32 	%r772, %r1084, %r771;
	and.b32  	%r773, %r772, %r72;
	shl.b32 	%r774, %r773, 2;
	add.s32 	%r241, %r21, %r774;
	ld.shared.u32 	%r242, [%r241+4];
	setp.ne.s32 	%p262, %r242, %r239;
	@%p262 bra 	$L__BB0_221;
	mov.b32 	%r775, -1;
	st.shared.u32 	[%r241+4], %r775;
	bra.uni 	$L__BB0_222;
$L__BB0_221:
	setp.ne.s32 	%p263, %r242, -1;
	add.s32 	%r1084, %r1084, 1;
	setp.lt.s32 	%p264, %r1084, %r315;
	and.pred  	%p265, %p263, %p264;
	@%p265 bra 	$L__BB0_219;
$L__BB0_222:
	add.s32 	%r1046, %r1046, 1;
	setp.ne.s32 	%p266, %r1046, %r163;
	@%p266 bra 	$L__BB0_133;
	setp.lt.s32 	%p267, %r162, 0;
	@%p267 bra 	$L__BB0_233;
	ld.shared.u32 	%r245, [%r21];
	setp.lt.s32 	%p268, %r245, 1;
	@%p268 bra 	$L__BB0_228;
	mov.b32 	%r1085, 0;
	bra.uni 	$L__BB0_227;
$L__BB0_226:
	add.s32 	%r1085, %r1085, 1;
	setp.ge.s32 	%p270, %r1085, %r245;
	@%p270 bra 	$L__BB0_228;
$L__BB0_227:
	shl.b32 	%r782, %r1085, 2;
	add.s32 	%r783, %r19, %r782;
	ld.shared.u32 	%r784, [%r783+4];
	setp.eq.s32 	%p269, %r784, %r162;
	@%p269 bra 	$L__BB0_233;
	bra.uni 	$L__BB0_226;
$L__BB0_228:
	setp.lt.s32 	%p271, %r315, 1;
	@%p271 bra 	$L__BB0_233;
	mov.b32 	%r1086, 0;
$L__BB0_230:
	mul.lo.s32 	%r786, %r162, -1640531535;
	and.b32  	%r787, %r786, %r72;
	add.s32 	%r788, %r1086, %r787;
	and.b32  	%r789, %r788, %r72;
	shl.b32 	%r790, %r789, 2;
	add.s32 	%r249, %r21, %r790;
	ld.shared.u32 	%r250, [%r249+4];
	setp.ne.s32 	%p272, %r250, %r162;
	@%p272 bra 	$L__BB0_232;
	mov.b32 	%r791, -1;
	st.shared.u32 	[%r249+4], %r791;
	bra.uni 	$L__BB0_233;
$L__BB0_232:
	setp.ne.s32 	%p273, %r250, -1;
	add.s32 	%r1086, %r1086, 1;
	setp.lt.s32 	%p274, %r1086, %r315;
	and.pred  	%p275, %p273, %p274;
	@%p275 bra 	$L__BB0_230;
$L__BB0_233:
	setp.ne.s32 	%p276, %r1, 0;
	bar.sync 	0;
	@%p276 bra 	$L__BB0_236;
	ld.shared.u32 	%r792, [%r19];
	setp.ne.s32 	%p277, %r792, 0;
	@%p277 bra 	$L__BB0_236;
	mov.b32 	%r793, 0;
	st.shared.u32 	[%r22+4], %r793;
$L__BB0_236:
	bar.sync 	0;
	ld.shared.u32 	%r794, [%r22+4];
	setp.ne.s32 	%p278, %r794, 0;
	@%p278 bra 	$L__BB0_238;
	ld.shared.u32 	%r795, [%r19];
	setp.ne.s32 	%p280, %r795, 0;
	add.s32 	%r1010, %r1010, 1;
	setp.lt.s32 	%p281, %r1010, %r313;
	and.pred  	%p282, %p280, %p281;
	@%p282 bra 	$L__BB0_62;
	bra.uni 	$L__BB0_239;
$L__BB0_238:
	add.s32 	%r1010, %r1010, 1;
	setp.lt.s32 	%p279, %r1010, %r313;
	@%p279 bra 	$L__BB0_62;
$L__BB0_239:
	setp.ne.s32 	%p283, %r1, 0;
	@%p283 bra 	$L__BB0_287;
	ld.shared.u32 	%r254, [%r21];
	setp.lt.s32 	%p284, %r254, 1;
	@%p284 bra 	$L__BB0_258;
	add.s32 	%r255, %r254, -2;
	cvt.u16.u32 	%rs1, %r254;
	shl.b32 	%r797, %r316, 3;
	shl.b32 	%r798, %r311, 3;
	add.s32 	%r799, %r797, %r798;
	add.s32 	%r800, %r799, %r4;
	shl.b32 	%r801, %r312, 2;
	add.s32 	%r802, %r800, %r801;
	mov.u32 	%r803, smem_raw;
	add.s32 	%r804, %r802, %r803;
	add.s32 	%r256, %r804, 36;
	mov.b32 	%r1087, 0;
	mov.b16 	%rs13, 0;
	mov.u16 	%rs14, %rs13;
$L__BB0_242:
	mov.u32 	%r257, %r1087;
	not.b32 	%r805, %r257;
	add.s32 	%r258, %r254, %r805;
	add.s32 	%r1087, %r257, 1;
	setp.ge.s32 	%p285, %r1087, %r254;
	mov.u32 	%r1101, %r257;
	@%p285 bra 	$L__BB0_257;
	sub.s32 	%r807, %r255, %r257;
	setp.lt.u32 	%p286, %r807, 15;
	mov.u32 	%r1096, %r1087;
	mov.u32 	%r1101, %r257;
	@%p286 bra 	$L__BB0_247;
	and.b32  	%r808, %r258, -16;
	neg.s32 	%r1089, %r808;
	shl.b32 	%r809, %r257, 2;
	add.s32 	%r1088, %r256, %r809;
	mov.u32 	%r1090, %r257;
	mov.u32 	%r1101, %r257;
$L__BB0_245:
	.pragma "nounroll";
	add.s32 	%r810, %r1090, 1;
	ld.shared.f32 	%f340, [%r1088+-28];
	shl.b32 	%r811, %r1101, 2;
	add.s32 	%r812, %r20, %r811;
	ld.shared.f32 	%f341, [%r812+4];
	setp.lt.f32 	%p287, %f340, %f341;
	selp.b32 	%r813, %r810, %r1101, %p287;
	ld.shared.f32 	%f342, [%r1088+-24];
	shl.b32 	%r814, %r813, 2;
	add.s32 	%r815, %r20, %r814;
	ld.shared.f32 	%f343, [%r815+4];
	setp.lt.f32 	%p288, %f342, %f343;
	add.s32 	%r816, %r1090, 2;
	selp.b32 	%r817, %r816, %r813, %p288;
	ld.shared.f32 	%f344, [%r1088+-20];
	shl.b32 	%r818, %r817, 2;
	add.s32 	%r819, %r20, %r818;
	ld.shared.f32 	%f345, [%r819+4];
	setp.lt.f32 	%p289, %f344, %f345;
	add.s32 	%r820, %r1090, 3;
	selp.b32 	%r821, %r820, %r817, %p289;
	ld.shared.f32 	%f346, [%r1088+-16];
	shl.b32 	%r822, %r821, 2;
	add.s32 	%r823, %r20, %r822;
	ld.shared.f32 	%f347, [%r823+4];
	setp.lt.f32 	%p290, %f346, %f347;
	add.s32 	%r824, %r1090, 4;
	selp.b32 	%r825, %r824, %r821, %p290;
	ld.shared.f32 	%f348, [%r1088+-12];
	shl.b32 	%r826, %r825, 2;
	add.s32 	%r827, %r20, %r826;
	ld.shared.f32 	%f349, [%r827+4];
	setp.lt.f32 	%p291, %f348, %f349;
	add.s32 	%r828, %r1090, 5;
	selp.b32 	%r829, %r828, %r825, %p291;
	ld.shared.f32 	%f350, [%r1088+-8];
	shl.b32 	%r830, %r829, 2;
	add.s32 	%r831, %r20, %r830;
	ld.shared.f32 	%f351, [%r831+4];
	setp.lt.f32 	%p292, %f350, %f351;
	add.s32 	%r832, %r1090, 6;
	selp.b32 	%r833, %r832, %r829, %p292;
	ld.shared.f32 	%f352, [%r1088+-4];
	shl.b32 	%r834, %r833, 2;
	add.s32 	%r835, %r20, %r834;
	ld.shared.f32 	%f353, [%r835+4];
	setp.lt.f32 	%p293, %f352, %f353;
	add.s32 	%r836, %r1090, 7;
	selp.b32 	%r837, %r836, %r833, %p293;
	ld.shared.f32 	%f354, [%r1088];
	shl.b32 	%r838, %r837, 2;
	add.s32 	%r839, %r20, %r838;
	ld.shared.f32 	%f355, [%r839+4];
	setp.lt.f32 	%p294, %f354, %f355;
	add.s32 	%r840, %r1090, 8;
	selp.b32 	%r841, %r840, %r837, %p294;
	ld.shared.f32 	%f356, [%r1088+4];
	shl.b32 	%r842, %r841, 2;
	add.s32 	%r843, %r20, %r842;
	ld.shared.f32 	%f357, [%r843+4];
	setp.lt.f32 	%p295, %f356, %f357;
	add.s32 	%r844, %r1090, 9;
	selp.b32 	%r845, %r844, %r841, %p295;
	ld.shared.f32 	%f358, [%r1088+8];
	shl.b32 	%r846, %r845, 2;
	add.s32 	%r847, %r20, %r846;
	ld.shared.f32 	%f359, [%r847+4];
	setp.lt.f32 	%p296, %f358, %f359;
	add.s32 	%r848, %r1090, 10;
	selp.b32 	%r849, %r848, %r845, %p296;
	ld.shared.f32 	%f360, [%r1088+12];
	shl.b32 	%r850, %r849, 2;
	add.s32 	%r851, %r20, %r850;
	ld.shared.f32 	%f361, [%r851+4];
	setp.lt.f32 	%p297, %f360, %f361;
	add.s32 	%r852, %r1090, 11;
	selp.b32 	%r853, %r852, %r849, %p297;
	ld.shared.f32 	%f362, [%r1088+16];
	shl.b32 	%r854, %r853, 2;
	add.s32 	%r855, %r20, %r854;
	ld.shared.f32 	%f363, [%r855+4];
	setp.lt.f32 	%p298, %f362, %f363;
	add.s32 	%r856, %r1090, 12;
	selp.b32 	%r857, %r856, %r853, %p298;
	ld.shared.f32 	%f364, [%r1088+20];
	shl.b32 	%r858, %r857, 2;
	add.s32 	%r859, %r20, %r858;
	ld.shared.f32 	%f365, [%r859+4];
	setp.lt.f32 	%p299, %f364, %f365;
	add.s32 	%r860, %r1090, 13;
	selp.b32 	%r861, %r860, %r857, %p299;
	ld.shared.f32 	%f366, [%r1088+24];
	shl.b32 	%r862, %r861, 2;
	add.s32 	%r863, %r20, %r862;
	ld.shared.f32 	%f367, [%r863+4];
	setp.lt.f32 	%p300, %f366, %f367;
	add.s32 	%r864, %r1090, 14;
	selp.b32 	%r865, %r864, %r861, %p300;
	ld.shared.f32 	%f368, [%r1088+28];
	shl.b32 	%r866, %r865, 2;
	add.s32 	%r867, %r20, %r866;
	ld.shared.f32 	%f369, [%r867+4];
	setp.lt.f32 	%p301, %f368, %f369;
	add.s32 	%r868, %r1090, 15;
	selp.b32 	%r869, %r868, %r865, %p301;
	ld.shared.f32 	%f370, [%r1088+32];
	shl.b32 	%r870, %r869, 2;
	add.s32 	%r871, %r20, %r870;
	ld.shared.f32 	%f371, [%r871+4];
	setp.lt.f32 	%p302, %f370, %f371;
	add.s32 	%r1090, %r1090, 16;
	selp.b32 	%r1101, %r1090, %r869, %p302;
	add.s32 	%r1089, %r1089, 16;
	add.s32 	%r1088, %r1088, 64;
	setp.ne.s32 	%p303, %r1089, 0;
	@%p303 bra 	$L__BB0_245;
	add.s32 	%r1096, %r1090, 1;
$L__BB0_247:
	and.b32  	%r872, %r258, 15;
	setp.eq.s32 	%p304, %r872, 0;
	@%p304 bra 	$L__BB0_257;
	not.b16 	%rs9, %rs14;
	add.s16 	%rs10, %rs9, %rs1;
	cvt.u32.u16 	%r874, %rs10;
	and.b32  	%r278, %r874, 15;
	add.s32 	%r875, %r278, -1;
	setp.lt.u32 	%p305, %r875, 7;
	@%p305 bra 	$L__BB0_250;
	shl.b32 	%r876, %r1096, 2;
	add.s32 	%r877, %r20, %r876;
	ld.shared.f32 	%f372, [%r877+4];
	shl.b32 	%r878, %r1101, 2;
	add.s32 	%r879, %r20, %r878;
	ld.shared.f32 	%f373, [%r879+4];
	setp.lt.f32 	%p306, %f372, %f373;
	selp.b32 	%r880, %r1096, %r1101, %p306;
	add.s32 	%r881, %r1096, 1;
	ld.shared.f32 	%f374, [%r877+8];
	shl.b32 	%r882, %r880, 2;
	add.s32 	%r883, %r20, %r882;
	ld.shared.f32 	%f375, [%r883+4];
	setp.lt.f32 	%p307, %f374, %f375;
	selp.b32 	%r884, %r881, %r880, %p307;
	add.s32 	%r885, %r1096, 2;
	ld.shared.f32 	%f376, [%r877+12];
	shl.b32 	%r886, %r884, 2;
	add.s32 	%r887, %r20, %r886;
	ld.shared.f32 	%f377, [%r887+4];
	setp.lt.f32 	%p308, %f376, %f377;
	selp.b32 	%r888, %r885, %r884, %p308;
	add.s32 	%r889, %r1096, 3;
	ld.shared.f32 	%f378, [%r877+16];
	shl.b32 	%r890, %r888, 2;
	add.s32 	%r891, %r20, %r890;
	ld.shared.f32 	%f379, [%r891+4];
	setp.lt.f32 	%p309, %f378, %f379;
	selp.b32 	%r892, %r889, %r888, %p309;
	add.s32 	%r893, %r1096, 4;
	ld.shared.f32 	%f380, [%r877+20];
	shl.b32 	%r894, %r892, 2;
	add.s32 	%r895, %r20, %r894;
	ld.shared.f32 	%f381, [%r895+4];
	setp.lt.f32 	%p310, %f380, %f381;
	selp.b32 	%r896, %r893, %r892, %p310;
	add.s32 	%r897, %r1096, 5;
	ld.shared.f32 	%f382, [%r877+24];
	shl.b32 	%r898, %r896, 2;
	add.s32 	%r899, %r20, %r898;
	ld.shared.f32 	%f383, [%r899+4];
	setp.lt.f32 	%p311, %f382, %f383;
	selp.b32 	%r900, %r897, %r896, %p311;
	add.s32 	%r901, %r1096, 6;
	ld.shared.f32 	%f384, [%r877+28];
	shl.b32 	%r902, %r900, 2;
	add.s32 	%r903, %r20, %r902;
	ld.shared.f32 	%f385, [%r903+4];
	setp.lt.f32 	%p312, %f384, %f385;
	selp.b32 	%r904, %r901, %r900, %p312;
	add.s32 	%r905, %r1096, 7;
	ld.shared.f32 	%f386, [%r877+32];
	shl.b32 	%r906, %r904, 2;
	add.s32 	%r907, %r20, %r906;
	ld.shared.f32 	%f387, [%r907+4];
	setp.lt.f32 	%p313, %f386, %f387;
	selp.b32 	%r1101, %r905, %r904, %p313;
	add.s32 	%r1096, %r1096, 8;
$L__BB0_250:
	and.b32  	%r908, %r278, 7;
	setp.eq.s32 	%p314, %r908, 0;
	@%p314 bra 	$L__BB0_257;
	not.b16 	%rs11, %rs13;
	add.s16 	%rs12, %rs11, %rs1;
	cvt.u32.u16 	%r910, %rs12;
	and.b32  	%r911, %r910, 7;
	and.b32  	%r284, %r910, 3;
	add.s32 	%r912, %r911, -1;
	setp.lt.u32 	%p315, %r912, 3;
	@%p315 bra 	$L__BB0_253;
	shl.b32 	%r913, %r1096, 2;
	add.s32 	%r914, %r20, %r913;
	ld.shared.f32 	%f388, [%r914+4];
	shl.b32 	%r915, %r1101, 2;
	add.s32 	%r916, %r20, %r915;
	ld.shared.f32 	%f389, [%r916+4];
	setp.lt.f32 	%p316, %f388, %f389;
	selp.b32 	%r917, %r1096, %r1101, %p316;
	add.s32 	%r918, %r1096, 1;
	ld.shared.f32 	%f390, [%r914+8];
	shl.b32 	%r919, %r917, 2;
	add.s32 	%r920, %r20, %r919;
	ld.shared.f32 	%f391, [%r920+4];
	setp.lt.f32 	%p317, %f390, %f391;
	selp.b32 	%r921, %r918, %r917, %p317;
	add.s32 	%r922, %r1096, 2;
	ld.shared.f32 	%f392, [%r914+12];
	shl.b32 	%r923, %r921, 2;
	add.s32 	%r924, %r20, %r923;
	ld.shared.f32 	%f393, [%r924+4];
	setp.lt.f32 	%p318, %f392, %f393;
	selp.b32 	%r925, %r922, %r921, %p318;
	add.s32 	%r926, %r1096, 3;
	ld.shared.f32 	%f394, [%r914+16];
	shl.b32 	%r927, %r925, 2;
	add.s32 	%r928, %r20, %r927;
	ld.shared.f32 	%f395, [%r928+4];
	setp.lt.f32 	%p319, %f394, %f395;
	selp.b32 	%r1101, %r926, %r925, %p319;
	add.s32 	%r1096, %r1096, 4;
$L__BB0_253:
	setp.eq.s32 	%p320, %r284, 0;
	@%p320 bra 	$L__BB0_257;
	shl.b32 	%r929, %r1096, 2;
	add.s32 	%r290, %r20, %r929;
	ld.shared.f32 	%f396, [%r290+4];
	shl.b32 	%r930, %r1101, 2;
	add.s32 	%r931, %r20, %r930;
	ld.shared.f32 	%f397, [%r931+4];
	setp.lt.f32 	%p321, %f396, %f397;
	selp.b32 	%r1101, %r1096, %r1101, %p321;
	setp.eq.s32 	%p322, %r284, 1;
	@%p322 bra 	$L__BB0_257;
	add.s32 	%r932, %r1096, 1;
	ld.shared.f32 	%f398, [%r290+8];
	shl.b32 	%r933, %r1101, 2;
	add.s32 	%r934, %r20, %r933;
	ld.shared.f32 	%f399, [%r934+4];
	setp.lt.f32 	%p323, %f398, %f399;
	selp.b32 	%r1101, %r932, %r1101, %p323;
	setp.eq.s32 	%p324, %r284, 2;
	@%p324 bra 	$L__BB0_257;
	add.s32 	%r935, %r1096, 2;
	ld.shared.f32 	%f400, [%r290+12];
	shl.b32 	%r936, %r1101, 2;
	add.s32 	%r937, %r20, %r936;
	ld.shared.f32 	%f401, [%r937+4];
	setp.lt.f32 	%p325, %f400, %f401;
	selp.b32 	%r1101, %r935, %r1101, %p325;
$L__BB0_257:
	shl.b32 	%r938, %r257, 2;
	add.s32 	%r939, %r20, %r938;
	ld.shared.f32 	%f402, [%r939+4];
	shl.b32 	%r940, %r1101, 2;
	add.s32 	%r941, %r20, %r940;
	ld.shared.f32 	%f403, [%r941+4];
	st.shared.f32 	[%r939+4], %f403;
	st.shared.f32 	[%r941+4], %f402;
	add.s32 	%r942, %r19, %r938;
	ld.shared.u32 	%r943, [%r942+4];
	add.s32 	%r944, %r19, %r940;
	ld.shared.u32 	%r945, [%r944+4];
	st.shared.u32 	[%r942+4], %r945;
	st.shared.u32 	[%r944+4], %r943;
	setp.eq.s32 	%p326, %r1087, %r254;
	add.s16 	%rs14, %rs14, 1;
	add.s16 	%rs13, %rs13, 1;
	@%p326 bra 	$L__BB0_258;
	bra.uni 	$L__BB0_242;
$L__BB0_258:
	setp.lt.s32 	%p327, %r314, 1;
	@%p327 bra 	$L__BB0_287;
	mov.u32 	%r947, %ctaid.x;
	mul.lo.s32 	%r262, %r314, %r947;
	and.b32  	%r263, %r314, 3;
	setp.lt.u32 	%p328, %r314, 4;
	mov.b32 	%r1106, 0;
	@%p328 bra 	$L__BB0_274;
	and.b32  	%r1106, %r314, 2147483644;
	mul.wide.u32 	%rd68, %r262, 4;
	add.s64 	%rd69, %rd68, 12;
	add.s64 	%rd101, %rd2, %rd69;
	shl.b32 	%r949, %r316, 3;
	shl.b32 	%r950, %r311, 3;
	add.s32 	%r951, %r949, %r950;
	shl.b32 	%r952, %r312, 2;
	add.s32 	%r953, %r951, %r952;
	mov.u32 	%r954, smem_raw;
	add.s32 	%r955, %r953, %r954;
	add.s32 	%r1102, %r955, 16;
	add.s64 	%rd100, %rd1, %rd69;
	mov.b32 	%r1104, 0;
	mov.u32 	%r1103, %r262;
$L__BB0_261:
	.pragma "nounroll";
	setp.ge.s32 	%p329, %r1104, %r254;
	@%p329 bra 	$L__BB0_263;
	ld.shared.u32 	%r958, [%r1102+-12];
	mul.wide.u32 	%rd73, %r1103, 4;
	add.s64 	%rd74, %rd2, %rd73;
	st.global.u32 	[%rd74], %r958;
	add.s32 	%r959, %r1102, %r4;
	ld.shared.f32 	%f404, [%r959+-12];
	add.s64 	%rd75, %rd1, %rd73;
	st.global.f32 	[%rd75], %f404;
	bra.uni 	$L__BB0_264;
$L__BB0_263:
	mul.wide.u32 	%rd70, %r1103, 4;
	add.s64 	%rd71, %rd2, %rd70;
	mov.b32 	%r956, -1;
	st.global.u32 	[%rd71], %r956;
	add.s64 	%rd72, %rd1, %rd70;
	mov.b32 	%r957, 1900671690;
	st.global.u32 	[%rd72], %r957;
$L__BB0_264:
	add.s32 	%r298, %r1104, 1;
	setp.lt.s32 	%p330, %r298, %r254;
	@%p330 bra 	$L__BB0_266;
	mov.b32 	%r960, -1;
	st.global.u32 	[%rd101+-8], %r960;
	mov.b32 	%r961, 1900671690;
	st.global.u32 	[%rd100+-8], %r961;
	bra.uni 	$L__BB0_267;
$L__BB0_266:
	ld.shared.u32 	%r962, [%r1102+-8];
	st.global.u32 	[%rd101+-8], %r962;
	add.s32 	%r963, %r1102, %r4;
	ld.shared.f32 	%f405, [%r963+-8];
	st.global.f32 	[%rd100+-8], %f405;
$L__BB0_267:
	add.s32 	%r299, %r298, 1;
	setp.lt.s32 	%p331, %r299, %r254;
	@%p331 bra 	$L__BB0_269;
	mov.b32 	%r964, -1;
	st.global.u32 	[%rd101+-4], %r964;
	mov.b32 	%r965, 1900671690;
	st.global.u32 	[%rd100+-4], %r965;
	bra.uni 	$L__BB0_270;
$L__BB0_269:
	ld.shared.u32 	%r966, [%r1102+-4];
	st.global.u32 	[%rd101+-4], %r966;
	add.s32 	%r967, %r1102, %r4;
	ld.shared.f32 	%f406, [%r967+-4];
	st.global.f32 	[%rd100+-4], %f406;
$L__BB0_270:
	add.s32 	%r300, %r299, 1;
	setp.lt.s32 	%p332, %r300, %r254;
	@%p332 bra 	$L__BB0_272;
	mov.b32 	%r968, -1;
	st.global.u32 	[%rd101], %r968;
	mov.b32 	%r969, 1900671690;
	st.global.u32 	[%rd100], %r969;
	bra.uni 	$L__BB0_273;
$L__BB0_272:
	ld.shared.u32 	%r970, [%r1102];
	st.global.u32 	[%rd101], %r970;
	add.s32 	%r971, %r1102, %r4;
	ld.shared.f32 	%f407, [%r971];
	st.global.f32 	[%rd100], %f407;
$L__BB0_273:
	add.s32 	%r1103, %r1103, 4;
	add.s64 	%rd101, %rd101, 16;
	add.s32 	%r1102, %r1102, 16;
	add.s64 	%rd100, %rd100, 16;
	add.s32 	%r1104, %r300, 1;
	setp.ne.s32 	%p333, %r1104, %r1106;
	@%p333 bra 	$L__BB0_261;
$L__BB0_274:
	setp.eq.s32 	%p334, %r263, 0;
	@%p334 bra 	$L__BB0_287;
	setp.eq.s32 	%p335, %r263, 1;
	@%p335 bra 	$L__BB0_283;
	add.s32 	%r305, %r1106, %r262;
	setp.lt.s32 	%p336, %r1106, %r254;
	shl.b32 	%r972, %r1106, 2;
	add.s32 	%r306, %r19, %r972;
	add.s32 	%r307, %r306, %r4;
	@%p336 bra 	$L__BB0_278;
	mul.wide.u32 	%rd76, %r305, 4;
	add.s64 	%rd77, %rd2, %rd76;
	mov.b32 	%r973, -1;
	st.global.u32 	[%rd77], %r973;
	add.s64 	%rd78, %rd1, %rd76;
	mov.b32 	%r974, 1900671690;
	st.global.u32 	[%rd78], %r974;
	bra.uni 	$L__BB0_279;
$L__BB0_278:
	ld.shared.u32 	%r975, [%r306+4];
	mul.wide.u32 	%rd79, %r305, 4;
	add.s64 	%rd80, %rd2, %rd79;
	st.global.u32 	[%rd80], %r975;
	ld.shared.f32 	%f408, [%r307+4];
	add.s64 	%rd81, %rd1, %rd79;
	st.global.f32 	[%rd81], %f408;
$L__BB0_279:
	add.s32 	%r976, %r1106, 1;
	setp.lt.s32 	%p337, %r976, %r254;
	@%p337 bra 	$L__BB0_281;
	cvt.u64.u32 	%rd82, %r262;
	cvt.u64.u32 	%rd83, %r1106;
	add.s64 	%rd84, %rd83, %rd82;
	shl.b64 	%rd85, %rd84, 2;
	add.s64 	%rd86, %rd2, %rd85;
	mov.b32 	%r977, -1;
	st.global.u32 	[%rd86+4], %r977;
	add.s64 	%rd87, %rd1, %rd85;
	mov.b32 	%r978, 1900671690;
	st.global.u32 	[%rd87+4], %r978;
	bra.uni 	$L__BB0_282;
$L__BB0_281:
	ld.shared.u32 	%r979, [%r306+8];
	cvt.u64.u32 	%rd88, %r262;
	cvt.u64.u32 	%rd89, %r1106;
	add.s64 	%rd90, %rd89, %rd88;
	shl.b64 	%rd91, %rd90, 2;
	add.s64 	%rd92, %rd2, %rd91;
	st.global.u32 	[%rd92+4], %r979;
	ld.shared.f32 	%f409, [%r307+8];
	add.s64 	%rd93, %rd1, %rd91;
	st.global.f32 	[%rd93+4], %f409;
$L__BB0_282:
	add.s32 	%r1106, %r1106, 2;
$L__BB0_283:
	and.b32  	%r980, %r314, 1;
	setp.eq.b32 	%p338, %r980, 1;
	not.pred 	%p339, %p338;
	@%p339 bra 	$L__BB0_287;
	add.s32 	%r310, %r1106, %r262;
	setp.lt.s32 	%p340, %r1106, %r254;
	@%p340 bra 	$L__BB0_286;
	mul.wide.u32 	%rd94, %r310, 4;
	add.s64 	%rd95, %rd2, %rd94;
	mov.b32 	%r981, -1;
	st.global.u32 	[%rd95], %r981;
	add.s64 	%rd96, %rd1, %rd94;
	mov.b32 	%r982, 1900671690;
	st.global.u32 	[%rd96], %r982;
	bra.uni 	$L__BB0_287;
$L__BB0_286:
	shl.b32 	%r983, %r1106, 2;
	add.s32 	%r984, %r19, %r983;
	ld.shared.u32 	%r985, [%r984+4];
	mul.wide.u32 	%rd97, %r310, 4;
	add.s64 	%rd98, %rd2, %rd97;
	st.global.u32 	[%rd98], %r985;
	add.s32 	%r986, %r984, %r4;
	ld.shared.f32 	%f410, [%r986+4];
	add.s64 	%rd99, %rd1, %rd97;
	st.global.f32 	[%rd99], %f410;
$L__BB0_287:
	ret;
$L__BB0_288:
	shl.b32 	%r689, %r188, 2;
	add.s32 	%r690, %r17, %r689;
	st.shared.u32 	[%r690], %r165;
	add.s32 	%r691, %r18, %r689;
	st.shared.f32 	[%r691], %f26;
	ld.shared.u32 	%r692, [%r19];
	add.s32 	%r693, %r692, 1;
	st.shared.u32 	[%r19], %r693;
	bra.uni 	$L__BB0_200;
$L__BB0_289:
	shl.b32 	%r776, %r216, 2;
	add.s32 	%r777, %r19, %r776;
	st.shared.u32 	[%r777+4], %r165;
	add.s32 	%r778, %r777, %r4;
	st.shared.f32 	[%r778+4], %f26;
	ld.shared.u32 	%r779, [%r21];
	add.s32 	%r780, %r779, 1;
	st.shared.u32 	[%r21], %r780;
	bra.uni 	$L__BB0_222;

}


// ===== COMPILED SASS (sm_100) =====

	.target	sm_100

	.elftype	@"ET_EXEC"


//--------------------- .note.nv.tkinfo           --------------------------
	.section	.note.nv.tkinfo,"",@"SHT_NOTE"
	.sectionflags	@"SHF_NOTE_NV_TKINFO"
	.tkinfo
        /*0018*/ 	.word	0x00000002
        /*0030*/ 	.string	""
        /*0030*/ 	.string	"ptxas"
        /*0030*/ 	.string	"Cuda compilation tools, release 13.0, V13.0.88"
        /*0030*/ 	.string	"Build cuda_13.0.r13.0/compiler.36424714_0"
        /*0030*/ 	.string	"-arch sm_100 -m 64 "



//--------------------- .note.nv.cuinfo           --------------------------
	.section	.note.nv.cuinfo,"",@"SHT_NOTE"
	.sectionflags	@"SHF_NOTE_NV_CUINFO"
        /*0018*/ 	.short	0x0002
        /*001a*/ 	.short	0x0064
        /*001c*/ 	.short	0x0082
	.zero		2


//--------------------- .nv.info                  --------------------------
	.section	.nv.info,"",@"SHT_CUDA_INFO"
	.align	4


	//----- nvinfo : EIATTR_REGCOUNT
	.align		4
        /*0000*/ 	.byte	0x04, 0x2f
        /*0002*/ 	.short	(.L_1 - .L_0)
	.align		4
.L_0:
        /*0004*/ 	.word	index@(song_mega_kernel)
        /*0008*/ 	.word	0x00000020


	//----- nvinfo : EIATTR_FRAME_SIZE
	.align		4
.L_1:
        /*000c*/ 	.byte	0x04, 0x11
        /*000e*/ 	.short	(.L_3 - .L_2)
	.align		4
.L_2:
        /*0010*/ 	.word	index@(song_mega_kernel)
        /*0014*/ 	.word	0x00000000


	//----- nvinfo : EIATTR_MIN_STACK_SIZE
	.align		4
.L_3:
        /*0018*/ 	.byte	0x04, 0x12
        /*001a*/ 	.short	(.L_5 - .L_4)
	.align		4
.L_4:
        /*001c*/ 	.word	index@(song_mega_kernel)
        /*0020*/ 	.word	0x00000000
.L_5:


//--------------------- .nv.compat                --------------------------
	.section	.nv.compat,"",@"SHT_CUDA_COMPAT_INFO"
	.align	4
        /*0000*/ 	.byte	0x02, 0x09, 0x00, 0x00, 0x02, 0x02, 0x01, 0x00, 0x02, 0x05, 0x05, 0x00, 0x03, 0x07, 0x01, 0x01
        /*0010*/ 	.byte	0x02, 0x03, 0x00, 0x00, 0x02, 0x06, 0x01, 0x00, 0x04, 0x0b, 0x08, 0x00, 0x09, 0x00, 0x00, 0x00
        /*0020*/ 	.byte	0x00, 0x00, 0x00, 0x00


//--------------------- .nv.info.song_mega_kernel --------------------------
	.section	.nv.info.song_mega_kernel,"",@"SHT_CUDA_INFO"
	.sectionflags	@""
	.align	4


	//----- nvinfo : EIATTR_CUDA_API_VERSION
	.align		4
        /*0000*/ 	.byte	0x04, 0x37
        /*0002*/ 	.short	(.L_7 - .L_6)
.L_6:
        /*0004*/ 	.word	0x00000082


	//----- nvinfo : EIATTR_KPARAM_INFO
	.align		4
.L_7:
        /*0008*/ 	.byte	0x04, 0x17
        /*000a*/ 	.short	(.L_9 - .L_8)
.L_8:
        /*000c*/ 	.word	0x00000000
        /*0010*/ 	.short	0x000b
        /*0012*/ 	.short	0x0040
        /*0014*/ 	.byte	0x00, 0xf5, 0x21, 0x00


	//----- nvinfo : EIATTR_KPARAM_INFO
	.align		4
.L_9:
        /*0018*/ 	.byte	0x04, 0x17
        /*001a*/ 	.short	(.L_11 - .L_10)
.L_10:
        /*001c*/ 	.word	0x00000000
        /*0020*/ 	.short	0x000a
        /*0022*/ 	.short	0x0038
        /*0024*/ 	.byte	0x00, 0xf5, 0x21, 0x00


	//----- nvinfo : EIATTR_KPARAM_INFO
	.align		4
.L_11:
        /*0028*/ 	.byte	0x04, 0x17
        /*002a*/ 	.short	(.L_13 - .L_12)
.L_12:
        /*002c*/ 	.word	0x00000000
        /*0030*/ 	.short	0x0009
        /*0032*/ 	.short	0x0030
        /*0034*/ 	.byte	0x00, 0xf0, 0x11, 0x00


	//----- nvinfo : EIATTR_KPARAM_INFO
	.align		4
.L_13:
        /*0038*/ 	.byte	0x04, 0x17
        /*003a*/ 	.short	(.L_15 - .L_14)
.L_14:
        /*003c*/ 	.word	0x00000000
        /*0040*/ 	.short	0x0008
        /*0042*/ 	.short	0x002c
        /*0044*/ 	.byte	0x00, 0xf0, 0x11, 0x00


	//----- nvinfo : EIATTR_KPARAM_INFO
	.align		4
.L_15:
        /*0048*/ 	.byte	0x04, 0x17
        /*004a*/ 	.short	(.L_17 - .L_16)
.L_16:
        /*004c*/ 	.word	0x00000000
        /*0050*/ 	.short	0x0007
        /*0052*/ 	.short	0x0028
        /*0054*/ 	.byte	0x00, 0xf0, 0x11, 0x00


	//----- nvinfo : EIATTR_KPARAM_INFO
	.align		4
.L_17:
        /*0058*/ 	.byte	0x04, 0x17
        /*005a*/ 	.short	(.L_19 - .L_18)
.L_18:
        /*005c*/ 	.word	0x00000000
        /*0060*/ 	.short	0x0006
        /*0062*/ 	.short	0x0024
        /*0064*/ 	.byte	0x00, 0xf0, 0x11, 0x00


	//----- nvinfo : EIATTR_KPARAM_INFO
	.align		4
.L_19:
        /*0068*/ 	.byte	0x04, 0x17
        /*006a*/ 	.short	(.L_21 - .L_20)
.L_20:
        /*006c*/ 	.word	0x00000000
        /*0070*/ 	.short	0x0005
        /*0072*/ 	.short	0x0020
        /*0074*/ 	.byte	0x00, 0xf0, 0x11, 0x00


	//----- nvinfo : EIATTR_KPARAM_INFO
	.align		4
.L_21:
        /*0078*/ 	.byte	0x04, 0x17
        /*007a*/ 	.short	(.L_23 - .L_22)
.L_22:
        /*007c*/ 	.word	0x00000000
        /*0080*/ 	.short	0x0004
        /*0082*/ 	.short	0x001c
        /*0084*/ 	.byte	0x00, 0xf0, 0x11, 0x00


	//----- nvinfo : EIATTR_KPARAM_INFO
	.align		4
.L_23:
        /*0088*/ 	.byte	0x04, 0x17
        /*008a*/ 	.short	(.L_25 - .L_24)
.L_24:
        /*008c*/ 	.word	0x00000000
        /*0090*/ 	.short	0x0003
        /*0092*/ 	.short	0x0018
        /*0094*/ 	.byte	0x00, 0xf0, 0x11, 0x00


	//----- nvinfo : EIATTR_KPARAM_INFO
	.align		4
.L_25:
        /*0098*/ 	.byte	0x04, 0x17
        /*009a*/ 	.short	(.L_27 - .L_26)
.L_26:
        /*009c*/ 	.word	0x00000000
        /*00a0*/ 	.short	0x0002
        /*00a2*/ 	.short	0x0010
        /*00a4*/ 	.byte	0x00, 0xf5, 0x21, 0x00


	//----- nvinfo : EIATTR_KPARAM_INFO
	.align		4
.L_27:
        /*00a8*/ 	.byte	0x04, 0x17
        /*00aa*/ 	.short	(.L_29 - .L_28)
.L_28:
        /*00ac*/ 	.word	0x00000000
        /*00b0*/ 	.short	0x0001
        /*00b2*/ 	.short	0x0008
        /*00b4*/ 	.byte	0x00, 0xf5, 0x21, 0x00


	//----- nvinfo : EIATTR_KPARAM_INFO
	.align		4
.L_29:
        /*00b8*/ 	.byte	0x04, 0x17
        /*00ba*/ 	.short	(.L_31 - .L_30)
.L_30:
        /*00bc*/ 	.word	0x00000000
        /*00c0*/ 	.short	0x0000
        /*00c2*/ 	.short	0x0000
        /*00c4*/ 	.byte	0x00, 0xf5, 0x21, 0x00


	//----- nvinfo : EIATTR_SPARSE_MMA_MASK
	.align		4
.L_31:
        /*00c8*/ 	.byte	0x03, 0x50
        /*00ca*/ 	.short	0x0000


	//----- nvinfo : EIATTR_MAXREG_COUNT
	.align		4
        /*00cc*/ 	.byte	0x03, 0x1b
        /*00ce*/ 	.short	0x00ff


	//----- nvinfo : EIATTR_NUM_BARRIERS
	.align		4
        /*00d0*/ 	.byte	0x02, 0x4c
        /*00d2*/ 	.byte	0x01
	.zero		1


	//----- nvinfo : EIATTR_MERCURY_ISA_VERSION
	.align		4
        /*00d4*/ 	.byte	0x03, 0x5f
        /*00d6*/ 	.short	0x0101


	//----- nvinfo : EIATTR_COOP_GROUP_MASK_REGIDS
	.align		4
        /*00d8*/ 	.byte	0x04, 0x29
        /*00da*/ 	.short	(.L_33 - .L_32)


	//   ....[0]....
.L_32:
        /*00dc*/ 	.word	0xffffffff


	//   ....[1]....
        /*00e0*/ 	.word	0xffffffff


	//   ....[2]....
        /*00e4*/ 	.word	0xffffffff


	//   ....[3]....
        /*00e8*/ 	.word	0xffffffff


	//   ....[4]....
        /*00ec*/ 	.word	0xffffffff


	//   ....[5]....
        /*00f0*/ 	.word	0x05000015


	//   ....[6]....
        /*00f4*/ 	.word	0x05000015


	//   ....[7]....
        /*00f8*/ 	.word	0x05000015


	//   ....[8]....
        /*00fc*/ 	.word	0x05000015


	//   ....[9]....
        /*0100*/ 	.word	0x05000015


	//----- nvinfo : EIATTR_COOP_GROUP_INSTR_OFFSETS
	.align		4
.L_33:
        /*0104*/ 	.byte	0x04, 0x28
        /*0106*/ 	.short	(.L_35 - .L_34)


	//   ....[0]....
.L_34:
        /*0108*/ 	.word	0x00003e30


	//   ....[1]....
        /*010c*/ 	.word	0x00003e50


	//   ....[2]....
        /*0110*/ 	.word	0x00003e70


	//   ....[3]....
        /*0114*/ 	.word	0x00003e90


	//   ....[4]....
        /*0118*/ 	.word	0x00003eb0


	//   ....[5]....
        /*011c*/ 	.word	0x000078b0


	//   ....[6]....
        /*0120*/ 	.word	0x00007950


	//   ....[7]....
        /*0124*/ 	.word	0x000079c0


	//   ....[8]....
        /*0128*/ 	.word	0x00007a30


	//   ....[9]....
        /*012c*/ 	.word	0x00007aa0


	//----- nvinfo : EIATTR_VRC_CTA_INIT_COUNT
	.align		4
.L_35:
        /*0130*/ 	.byte	0x02, 0x4a
	.zero		1
	.zero		1


	//----- nvinfo : EIATTR_EXIT_INSTR_OFFSETS
	.align		4
        /*0134*/ 	.byte	0x04, 0x1c
        /*0136*/ 	.short	(.L_37 - .L_36)


	//   ....[0]....
.L_36:
        /*0138*/ 	.word	0x00005d90


	//   ....[1]....
        /*013c*/ 	.word	0x00006ce0


	//   ....[2]....
        /*0140*/ 	.word	0x00007300


	//   ....[3]....
        /*0144*/ 	.word	0x000076e0


	//   ....[4]....
        /*0148*/ 	.word	0x000077a0


	//   ....[5]....
        /*014c*/ 	.word	0x00007850


	//----- nvinfo : EIATTR_CRS_STACK_SIZE
	.align		4
.L_37:
        /*0150*/ 	.byte	0x04, 0x1e
        /*0152*/ 	.short	(.L_39 - .L_38)
.L_38:
        /*0154*/ 	.word	0x00000000


	//----- nvinfo : EIATTR_CBANK_PARAM_SIZE
	.align		4
.L_39:
        /*0158*/ 	.byte	0x03, 0x19
        /*015a*/ 	.short	0x0048


	//----- nvinfo : EIATTR_PARAM_CBANK
	.align		4
        /*015c*/ 	.byte	0x04, 0x0a
        /*015e*/ 	.short	(.L_41 - .L_40)
	.align		4
.L_40:
        /*0160*/ 	.word	index@(.nv.constant0.song_mega_kernel)
        /*0164*/ 	.short	0x0380
        /*0166*/ 	.short	0x0048


	//----- nvinfo : EIATTR_SW_WAR
	.align		4
.L_41:
        /*0168*/ 	.byte	0x04, 0x36
        /*016a*/ 	.short	(.L_43 - .L_42)
.L_42:
        /*016c*/ 	.word	0x00000008
.L_43:


//--------------------- .nv.callgraph             --------------------------
	.section	.nv.callgraph,"",@"SHT_CUDA_CALLGRAPH"
	.align	4
	.sectionentsize	8
	.align		4
        /*0000*/ 	.word	0x00000000
	.align		4
        /*0004*/ 	.word	0xffffffff
	.align		4
        /*0008*/ 	.word	0x00000000
	.align		4
        /*000c*/ 	.word	0xfffffffe
	.align		4
        /*0010*/ 	.word	0x00000000
	.align		4
        /*0014*/ 	.word	0xfffffffd
	.align		4
        /*0018*/ 	.word	0x00000000
	.align		4
        /*001c*/ 	.word	0xfffffffc


//--------------------- .text.song_mega_kernel    --------------------------
	.section	.text.song_mega_kernel,"ax",@progbits
	.align	128
        .global         song_mega_kernel
        .type           song_mega_kernel,@function
        .size           song_mega_kernel,(.L_x_128 - song_mega_kernel)
        .other          song_mega_kernel,@"STO_CUDA_ENTRY STV_DEFAULT"
song_mega_kernel:
.text.song_mega_kernel:
[----:B------:R-:W-:Y:S01]  /*0000*/  LDC R1, c[0x0][0x37c] ;  /* 0x0000df00ff017b82 */ /* 0x000fe20000000800 */
[----:B------:R-:W0:Y:S07]  /*0010*/  S2R R3, SR_CTAID.X ;  /* 0x0000000000037919 */ /* 0x000e2e0000002500 */
[----:B------:R-:W0:Y:S01]  /*0020*/  LDC.64 R4, c[0x0][0x390] ;  /* 0x0000e400ff047b82 */ /* 0x000e220000000a00 */
[----:B------:R-:W1:Y:S01]  /*0030*/  LDCU.64 UR12, c[0x0][0x358] ;  /* 0x00006b00ff0c77ac */ /* 0x000e620008000a00 */
[----:B------:R-:W2:Y:S01]  /*0040*/  S2R R0, SR_TID.X ;  /* 0x0000000000007919 */ /* 0x000ea20000002100 */
[----:B------:R-:W2:Y:S01]  /*0050*/  LDCU UR11, c[0x0][0x3a0] ;  /* 0x00007400ff0b77ac */ /* 0x000ea20008000800 */
[----:B------:R-:W3:Y:S01]  /*0060*/  LDCU.64 UR6, c[0x0][0x388] ;  /* 0x00007100ff0677ac */ /* 0x000ee20008000a00 */
[----:B------:R-:W4:Y:S01]  /*0070*/  LDCU.64 UR4, c[0x0][0x388] ;  /* 0x00007100ff0477ac */ /* 0x000f220008000a00 */
[----:B0-----:R-:W-:-:S05]  /*0080*/  IMAD.WIDE.U32 R4, R3, 0x4, R4 ;  /* 0x0000000403047825 */ /* 0x001fca00078e0004 */
[----:B-1----:R0:W5:Y:S01]  /*0090*/  LDG.E.CONSTANT R9, desc[UR12][R4.64] ;  /* 0x0000000c04097981 */ /* 0x002162000c1e9900 */
[----:B------:R-:W1:Y:S01]  /*00a0*/  LDC R3, c[0x0][0x360] ;  /* 0x0000d800ff037b82 */ /* 0x000e620000000800 */
[C---:B--2---:R-:W-:Y:S01]  /*00b0*/  ISETP.GE.AND P0, PT, R0.reuse, UR11, PT ;  /* 0x0000000b00007c0c */ /* 0x044fe2000bf06270 */
[----:B------:R-:W-:Y:S01]  /*00c0*/  BSSY.RECONVERGENT B0, `(.L_x_0) ;  /* 0x000005b000007945 */ /* 0x000fe20003800200 */
[----:B------:R-:W-:-:S11]  /*00d0*/  LOP3.LUT R2, R0, 0x1f, RZ, 0xc0, !PT ;  /* 0x0000001f00027812 */ /* 0x000fd600078ec0ff */
[----:B0--34-:R-:W-:Y:S05]  /*00e0*/  @P0 BRA `(.L_x_1) ;  /* 0x0000000400600947 */ /* 0x019fea0003800000 */
[----:B-1----:R-:W0:Y:S01]  /*00f0*/  I2F.U32.RP R10, R3 ;  /* 0x00000003000a7306 */ /* 0x002e220000209000 */
[----:B------:R-:W-:Y:S01]  /*0100*/  IMAD.IADD R6, R0, 0x1, R3 ;  /* 0x0000000100067824 */ /* 0x000fe200078e0203 */
[----:B------:R-:W-:Y:S01]  /*0110*/  ISETP.NE.U32.AND P2, PT, R3, RZ, PT ;  /* 0x000000ff0300720c */ /* 0x000fe20003f45070 */
[----:B------:R-:W-:Y:S03]  /*0120*/  BSSY.RECONVERGENT B1, `(.L_x_2) ;  /* 0x000002e000017945 */ /* 0x000fe60003800200 */
[C---:B------:R-:W-:Y:S02]  /*0130*/  ISETP.GE.U32.AND P0, PT, R6.reuse, UR11, PT ;  /* 0x0000000b06007c0c */ /* 0x040fe4000bf06070 */
[----:B------:R-:W-:Y:S01]  /*0140*/  VIMNMX.U32 R7, PT, PT, R6, UR11, !PT ;  /* 0x0000000b06077c48 */ /* 0x000fe2000ffe0000 */
[----:B0-----:R-:W0:Y:S02]  /*0150*/  MUFU.RCP R10, R10 ;  /* 0x0000000a000a7308 */ /* 0x001e240000001000 */
[----:B0-----:R-:W-:-:S06]  /*0160*/  VIADD R4, R10, 0xffffffe ;  /* 0x0ffffffe0a047836 */ /* 0x001fcc0000000000 */
[----:B------:R0:W1:Y:S02]  /*0170*/  F2I.FTZ.U32.TRUNC.NTZ R5, R4 ;  /* 0x0000000400057305 */ /* 0x000064000021f000 */
[----:B0-----:R-:W-:Y:S02]  /*0180*/  IMAD.MOV.U32 R4, RZ, RZ, RZ ;  /* 0x000000ffff047224 */ /* 0x001fe400078e00ff */
[----:B-1----:R-:W-:-:S04]  /*0190*/  IMAD.MOV R8, RZ, RZ, -R5 ;  /* 0x000000ffff087224 */ /* 0x002fc800078e0a05 */
[----:B------:R-:W-:Y:S01]  /*01a0*/  IMAD R11, R8, R3, RZ ;  /* 0x00000003080b7224 */ /* 0x000fe200078e02ff */
[----:B------:R-:W-:-:S03]  /*01b0*/  SEL R8, RZ, 0x1, P0 ;  /* 0x00000001ff087807 */ /* 0x000fc60000000000 */
[----:B------:R-:W-:Y:S01]  /*01c0*/  IMAD.HI.U32 R5, R5, R11, R4 ;  /* 0x0000000b05057227 */ /* 0x000fe200078e0004 */
[----:B------:R-:W-:-:S05]  /*01d0*/  IADD3 R6, PT, PT, R7, -R6, -R8 ;  /* 0x8000000607067210 */ /* 0x000fca0007ffe808 */
[----:B------:R-:W-:-:S04]  /*01e0*/  IMAD.HI.U32 R5, R5, R6, RZ ;  /* 0x0000000605057227 */ /* 0x000fc800078e00ff */
[----:B------:R-:W-:-:S04]  /*01f0*/  IMAD.MOV R4, RZ, RZ, -R5 ;  /* 0x000000ffff047224 */ /* 0x000fc800078e0a05 */
[----:B------:R-:W-:-:S05]  /*0200*/  IMAD R6, R3, R4, R6 ;  /* 0x0000000403067224 */ /* 0x000fca00078e0206 */
[----:B------:R-:W-:-:S13]  /*0210*/  ISETP.GE.U32.AND P0, PT, R6, R3, PT ;  /* 0x000000030600720c */ /* 0x000fda0003f06070 */
[----:B------:R-:W-:Y:S02]  /*0220*/  @P0 IMAD.IADD R6, R6, 0x1, -R3 ;  /* 0x0000000106060824 */ /* 0x000fe400078e0a03 */
[----:B------:R-:W-:-:S03]  /*0230*/  @P0 VIADD R5, R5, 0x1 ;  /* 0x0000000105050836 */ /* 0x000fc60000000000 */
[----:B------:R-:W-:-:S13]  /*0240*/  ISETP.GE.U32.AND P1, PT, R6, R3, PT ;  /* 0x000000030600720c */ /* 0x000fda0003f26070 */
[----:B------:R-:W-:Y:S01]  /*0250*/  @P1 VIADD R5, R5, 0x1 ;  /* 0x0000000105051836 */ /* 0x000fe20000000000 */
[----:B------:R-:W-:-:S05]  /*0260*/  @!P2 LOP3.LUT R5, RZ, R3, RZ, 0x33, !PT ;  /* 0x00000003ff05a212 */ /* 0x000fca00078e33ff */
[----:B------:R-:W-:Y:S02]  /*0270*/  IMAD.IADD R5, R8, 0x1, R5 ;  /* 0x0000000108057824 */ /* 0x000fe400078e0205 */
[----:B------:R-:W-:-:S03]  /*0280*/  IMAD.MOV.U32 R8, RZ, RZ, R0 ;  /* 0x000000ffff087224 */ /* 0x000fc600078e0000 */
[C---:B------:R-:W-:Y:S02]  /*0290*/  LOP3.LUT R4, R5.reuse, 0x3, RZ, 0xc0, !PT ;  /* 0x0000000305047812 */ /* 0x040fe400078ec0ff */
[----:B------:R-:W-:Y:S02]  /*02a0*/  ISETP.GE.U32.AND P1, PT, R5, 0x3, PT ;  /* 0x000000030500780c */ /* 0x000fe40003f26070 */
[----:B------:R-:W-:-:S13]  /*02b0*/  ISETP.NE.AND P0, PT, R4, 0x3, PT ;  /* 0x000000030400780c */ /* 0x000fda0003f05270 */
[----:B------:R-:W-:Y:S05]  /*02c0*/  @!P0 BRA `(.L_x_3) ;  /* 0x00000000004c8947 */ /* 0x000fea0003800000 */
[----:B------:R-:W0:Y:S01]  /*02d0*/  S2R R11, SR_CgaCtaId ;  /* 0x00000000000b7919 */ /* 0x000e220000008800 */
[----:B------:R-:W-:Y:S01]  /*02e0*/  VIADD R5, R5, 0x1 ;  /* 0x0000000105057836 */ /* 0x000fe20000000000 */
[----:B------:R-:W-:Y:S01]  /*02f0*/  MOV R4, 0x400 ;  /* 0x0000040000047802 */ /* 0x000fe20000000f00 */
[----:B------:R-:W-:Y:S02]  /*0300*/  IMAD.MOV.U32 R7, RZ, RZ, RZ ;  /* 0x000000ffff077224 */ /* 0x000fe400078e00ff */
[----:B------:R-:W-:Y:S01]  /*0310*/  IMAD.MOV.U32 R8, RZ, RZ, R0 ;  /* 0x000000ffff087224 */ /* 0x000fe200078e0000 */
[----:B------:R-:W-:Y:S02]  /*0320*/  LOP3.LUT R6, R5, 0x3, RZ, 0xc0, !PT ;  /* 0x0000000305067812 */ /* 0x000fe400078ec0ff */
[----:B0-----:R-:W-:-:S07]  /*0330*/  LEA R11, R11, R4, 0x18 ;  /* 0x000000040b0b7211 */ /* 0x001fce00078ec0ff */
.L_x_4:
[----:B0-----:R-:W-:Y:S02]  /*0340*/  IMAD.MOV.U32 R4, RZ, RZ, R8 ;  /* 0x000000ffff047224 */ /* 0x001fe400078e0008 */
[----:B------:R-:W-:Y:S02]  /*0350*/  IMAD.MOV.U32 R5, RZ, RZ, RZ ;  /* 0x000000ffff057224 */ /* 0x000fe400078e00ff */
[----:B-----5:R-:W-:-:S03]  /*0360*/  IMAD.WIDE R12, R9, UR11, R4 ;  /* 0x0000000b090c7c25 */ /* 0x020fc6000f8e0204 */
[----:B------:R-:W-:-:S04]  /*0370*/  LEA R4, P0, R12, UR4, 0x2 ;  /* 0x000000040c047c11 */ /* 0x000fc8000f8010ff */
[----:B------:R-:W-:-:S05]  /*0380*/  LEA.HI.X R5, R12, UR5, R13, 0x2, P0 ;  /* 0x000000050c057c11 */ /* 0x000fca00080f140d */
[----:B------:R-:W2:Y:S01]  /*0390*/  LDG.E.CONSTANT R4, desc[UR12][R4.64] ;  /* 0x0000000c04047981 */ /* 0x000ea2000c1e9900 */
[----:B------:R-:W-:Y:S02]  /*03a0*/  IMAD R13, R8, 0x4, R11 ;  /* 0x00000004080d7824 */ /* 0x000fe400078e020b */
[----:B------:R-:W-:Y:S02]  /*03b0*/  VIADD R7, R7, 0x1 ;  /* 0x0000000107077836 */ /* 0x000fe40000000000 */
[----:B------:R-:W-:-:S03]  /*03c0*/  IMAD.IADD R8, R3, 0x1, R8 ;  /* 0x0000000103087824 */ /* 0x000fc600078e0208 */
[----:B------:R-:W-:Y:S01]  /*03d0*/  ISETP.NE.AND P0, PT, R7, R6, PT ;  /* 0x000000060700720c */ /* 0x000fe20003f05270 */
[----:B--2---:R0:W-:-:S12]  /*03e0*/  STS [R13], R4 ;  /* 0x000000040d007388 */ /* 0x0041d80000000800 */
[----:B------:R-:W-:Y:S05]  /*03f0*/  @P0 BRA `(.L_x_4) ;  /* 0xfffffffc00d00947 */ /* 0x000fea000383ffff */
.L_x_3:
[----:B------:R-:W-:Y:S05]  /*0400*/  BSYNC.RECONVERGENT B1 ;  /* 0x0000000000017941 */ /* 0x000fea0003800200 */
.L_x_2:
[----:B------:R-:W-:Y:S05]  /*0410*/  @!P1 BRA `(.L_x_1) ;  /* 0x0000000000949947 */ /* 0x000fea0003800000 */
[----:B0-----:R-:W0:Y:S01]  /*0420*/  S2R R4, SR_CgaCtaId ;  /* 0x0000000000047919 */ /* 0x001e220000008800 */
[----:B------:R-:W-:-:S04]  /*0430*/  MOV R17, 0x400 ;  /* 0x0000040000117802 */ /* 0x000fc80000000f00 */
[----:B0-----:R-:W-:-:S07]  /*0440*/  LEA R17, R4, R17, 0x18 ;  /* 0x0000001104117211 */ /* 0x001fce00078ec0ff */
.L_x_5:
[--C-:B--2---:R-:W-:Y:S02]  /*0450*/  IMAD.IADD R14, R3, 0x1, R8.reuse ;  /* 0x00000001030e7824 */ /* 0x104fe400078e0208 */
[----:B------:R-:W-:Y:S02]  /*0460*/  IMAD.MOV.U32 R4, RZ, RZ, R8 ;  /* 0x000000ffff047224 */ /* 0x000fe400078e0008 */
[----:B------:R-:W-:Y:S02]  /*0470*/  IMAD.MOV.U32 R5, RZ, RZ, RZ ;  /* 0x000000ffff057224 */ /* 0x000fe400078e00ff */
[----:B------:R-:W-:Y:S02]  /*0480*/  IMAD.MOV.U32 R15, RZ, RZ, RZ ;  /* 0x000000ffff0f7224 */ /* 0x000fe400078e00ff */
[----:B------:R-:W-:Y:S02]  /*0490*/  IMAD.IADD R10, R14, 0x1, R3 ;  /* 0x000000010e0a7824 */ /* 0x000fe400078e0203 */
[----:B-----5:R-:W-:-:S04]  /*04a0*/  IMAD.WIDE R18, R9, UR11, R4 ;  /* 0x0000000b09127c25 */ /* 0x020fc8000f8e0204 */
[----:B------:R-:W-:Y:S01]  /*04b0*/  IMAD.WIDE R14, R9, UR11, R14 ;  /* 0x0000000b090e7c25 */ /* 0x000fe2000f8e020e */
[----:B------:R-:W-:-:S03]  /*04c0*/  LEA R6, P1, R18, UR6, 0x2 ;  /* 0x0000000612067c11 */ /* 0x000fc6000f8210ff */
[----:B------:R-:W-:Y:S01]  /*04d0*/  IMAD.MOV.U32 R11, RZ, RZ, RZ ;  /* 0x000000ffff0b7224 */ /* 0x000fe200078e00ff */
[----:B------:R-:W-:Y:S01]  /*04e0*/  LEA R12, P0, R14, UR6, 0x2 ;  /* 0x000000060e0c7c11 */ /* 0x000fe2000f8010ff */
[----:B------:R-:W-:Y:S01]  /*04f0*/  IMAD.IADD R4, R10, 0x1, R3 ;  /* 0x000000010a047824 */ /* 0x000fe200078e0203 */
[----:B------:R-:W-:Y:S01]  /*0500*/  LEA.HI.X R7, R18, UR7, R19, 0x2, P1 ;  /* 0x0000000712077c11 */ /* 0x000fe200088f1413 */
[----:B------:R-:W-:Y:S01]  /*0510*/  IMAD.WIDE R10, R9, UR11, R10 ;  /* 0x0000000b090a7c25 */ /* 0x000fe2000f8e020a */
[----:B------:R-:W-:-:S03]  /*0520*/  LEA.HI.X R13, R14, UR7, R15, 0x2, P0 ;  /* 0x000000070e0d7c11 */ /* 0x000fc600080f140f */
[----:B------:R-:W-:Y:S01]  /*0530*/  IMAD.WIDE R20, R9, UR11, R4 ;  /* 0x0000000b09147c25 */ /* 0x000fe2000f8e0204 */
[----:B------:R-:W-:Y:S01]  /*0540*/  LEA R18, P1, R10, UR6, 0x2 ;  /* 0x000000060a127c11 */ /* 0x000fe2000f8210ff */
[----:B------:R-:W2:Y:S01]  /*0550*/  LDG.E.CONSTANT R6, desc[UR12][R6.64] ;  /* 0x0000000c06067981 */ /* 0x000ea2000c1e9900 */
[----:B------:R-:W-:-:S03]  /*0560*/  LEA R14, P0, R20, UR6, 0x2 ;  /* 0x00000006140e7c11 */ /* 0x000fc6000f8010ff */
[----:B------:R-:W3:Y:S01]  /*0570*/  LDG.E.CONSTANT R12, desc[UR12][R12.64] ;  /* 0x0000000c0c0c7981 */ /* 0x000ee2000c1e9900 */
[----:B------:R-:W-:Y:S02]  /*0580*/  LEA.HI.X R19, R10, UR7, R11, 0x2, P1 ;  /* 0x000000070a137c11 */ /* 0x000fe400088f140b */
[----:B------:R-:W-:-:S03]  /*0590*/  LEA.HI.X R15, R20, UR7, R21, 0x2, P0 ;  /* 0x00000007140f7c11 */ /* 0x000fc600080f1415 */
[----:B------:R-:W4:Y:S04]  /*05a0*/  LDG.E.CONSTANT R18, desc[UR12][R18.64] ;  /* 0x0000000c12127981 */ /* 0x000f28000c1e9900 */
[----:B------:R-:W4:Y:S01]  /*05b0*/  LDG.E.CONSTANT R14, desc[UR12][R14.64] ;  /* 0x0000000c0e0e7981 */ /* 0x000f22000c1e9900 */
[----:B------:R-:W-:-:S05]  /*05c0*/  LEA R16, R8, R17, 0x2 ;  /* 0x0000001108107211 */ /* 0x000fca00078e10ff */
[----:B------:R-:W-:-:S04]  /*05d0*/  IMAD R5, R3, 0x4, R16 ;  /* 0x0000000403057824 */ /* 0x000fc800078e0210 */
[----:B------:R-:W-:-:S04]  /*05e0*/  IMAD R10, R3, 0x4, R5 ;  /* 0x00000004030a7824 */ /* 0x000fc800078e0205 */
[----:B------:R-:W-:Y:S02]  /*05f0*/  IMAD R11, R3, 0x4, R10 ;  /* 0x00000004030b7824 */ /* 0x000fe400078e020a */
[----:B------:R-:W-:-:S05]  /*0600*/  IMAD.IADD R8, R4, 0x1, R3 ;  /* 0x0000000104087824 */ /* 0x000fca00078e0203 */
[----:B------:R-:W-:Y:S01]  /*0610*/  ISETP.GE.AND P0, PT, R8, UR11, PT ;  /* 0x0000000b08007c0c */ /* 0x000fe2000bf06270 */
[----:B--2---:R2:W-:Y:S04]  /*0620*/  STS [R16], R6 ;  /* 0x0000000610007388 */ /* 0x0045e80000000800 */
[----:B---3--:R2:W-:Y:S04]  /*0630*/  STS [R5], R12 ;  /* 0x0000000c05007388 */ /* 0x0085e80000000800 */
[----:B----4-:R2:W-:Y:S04]  /*0640*/  STS [R10], R18 ;  /* 0x000000120a007388 */ /* 0x0105e80000000800 */
[----:B------:R2:W-:Y:S01]  /*0650*/  STS [R11], R14 ;  /* 0x0000000e0b007388 */ /* 0x0005e20000000800 */
[----:B------:R-:W-:Y:S05]  /*0660*/  @!P0 BRA `(.L_x_5) ;  /* 0xfffffffc00788947 */ /* 0x000fea000383ffff */
.L_x_1:
[----:B------:R-:W-:Y:S05]  /*0670*/  BSYNC.RECONVERGENT B0 ;  /* 0x0000000000007941 */ /* 0x000fea0003800200 */
.L_x_0:
[----:B------:R-:W3:Y:S01]  /*0680*/  S2UR UR5, SR_CgaCtaId ;  /* 0x00000000000579c3 */ /* 0x000ee20000008800 */
[----:B------:R-:W4:Y:S01]  /*0690*/  LDCU UR14, c[0x0][0x39c] ;  /* 0x00007380ff0e77ac */ /* 0x000f220008000800 */
[----:B------:R-:W-:Y:S01]  /*06a0*/  ISETP.NE.AND P0, PT, R0, RZ, PT ;  /* 0x000000ff0000720c */ /* 0x000fe20003f05270 */
[----:B------:R-:W1:Y:S05]  /*06b0*/  LDCU UR15, c[0x0][0x3b0] ;  /* 0x00007600ff0f77ac */ /* 0x000e6a0008000800 */
[----:B0-2---:R-:W0:Y:S01]  /*06c0*/  LDC.64 R12, c[0x0][0x3a8] ;  /* 0x0000ea00ff0c7b82 */ /* 0x005e220000000a00 */
[----:B------:R-:W-:Y:S01]  /*06d0*/  USHF.L.U32 UR10, UR11, 0x2, URZ ;  /* 0x000000020b0a7899 */ /* 0x000fe200080006ff */
[----:B------:R-:W-:Y:S01]  /*06e0*/  UMOV UR8, 0x400 ;  /* 0x0000040000087882 */ /* 0x000fe20000000000 */
[----:B----4-:R-:W-:-:S02]  /*06f0*/  USHF.L.U32 UR4, UR14, 0x3, URZ ;  /* 0x000000030e047899 */ /* 0x010fc400080006ff */
[----:B------:R-:W-:Y:S02]  /*0700*/  USHF.L.U32 UR9, UR14, 0x2, URZ ;  /* 0x000000020e097899 */ /* 0x000fe400080006ff */
[----:B-1----:R-:W-:Y:S02]  /*0710*/  USHF.L.U32 UR7, UR15, 0x2, URZ ;  /* 0x000000020f077899 */ /* 0x002fe400080006ff */
[----:B---3--:R-:W-:Y:S02]  /*0720*/  ULEA UR8, UR5, UR8, 0x18 ;  /* 0x0000000805087291 */ /* 0x008fe4000f8ec0ff */
[----:B------:R-:W-:Y:S02]  /*0730*/  UIADD3 UR16, UPT, UPT, UR7, UR10, UR4 ;  /* 0x0000000a07107290 */ /* 0x000fe4000fffe004 */
[----:B------:R-:W-:Y:S02]  /*0740*/  UIADD3 UR17, UPT, UPT, UR8, UR10, URZ ;  /* 0x0000000a08117290 */ /* 0x000fe4000fffe0ff */
[----:B------:R-:W-:-:S02]  /*0750*/  UIADD3 UR7, UPT, UPT, UR8, UR16, UR7 ;  /* 0x0000001008077290 */ /* 0x000fc4000fffe007 */
[----:B------:R-:W-:Y:S02]  /*0760*/  UIADD3 UR9, UPT, UPT, UR8, UR10, UR9 ;  /* 0x0000000a08097290 */ /* 0x000fe4000fffe009 */
[----:B------:R-:W-:Y:S02]  /*0770*/  UIADD3 UR10, UPT, UPT, UR8, UR4, UR10 ;  /* 0x00000004080a7290 */ /* 0x000fe4000fffe00a */
[----:B0-----:R-:W-:Y:S01]  /*0780*/  LEA R3, R12, UR7, 0x2 ;  /* 0x000000070c037c11 */ /* 0x001fe2000f8e10ff */
[----:B------:R-:W-:-:S04]  /*0790*/  UIADD3 UR18, UPT, UPT, UR8, UR16, URZ ;  /* 0x0000001008127290 */ /* 0x000fc8000fffe0ff */
[----:B------:R-:W-:-:S04]  /*07a0*/  IMAD R4, R12, 0x4, R3 ;  /* 0x000000040c047824 */ /* 0x000fc800078e0203 */
[----:B------:R-:W-:-:S04]  /*07b0*/  VIADD R6, R4, 0x4 ;  /* 0x0000000404067836 */ /* 0x000fc80000000000 */
[----:B------:R-:W-:Y:S01]  /*07c0*/  IMAD R5, R13, 0x4, R6 ;  /* 0x000000040d057824 */ /* 0x000fe200078e0206 */
[----:B------:R-:W-:Y:S06]  /*07d0*/  @P0 BRA `(.L_x_6) ;  /* 0x0000001000840947 */ /* 0x000fec0003800000 */
[----:B------:R-:W-:Y:S01]  /*07e0*/  IMAD.MOV.U32 R8, RZ, RZ, -0x1 ;  /* 0xffffffffff087424 */ /* 0x000fe200078e00ff */
[----:B------:R0:W-:Y:S01]  /*07f0*/  STS [R5+0x4], RZ ;  /* 0x000004ff05007388 */ /* 0x0001e20000000800 */
[----:B------:R-:W-:-:S03]  /*0800*/  UISETP.GE.AND UP0, UPT, UR14, 0x1, UPT ;  /* 0x000000010e00788c */ /* 0x000fc6000bf06270 */
[----:B------:R-:W-:Y:S04]  /*0810*/  STS [UR7], RZ ;  /* 0x000000ffff007988 */ /* 0x000fe80008000807 */
[----:B------:R0:W-:Y:S04]  /*0820*/  STS [R4+0x4], RZ ;  /* 0x000004ff04007388 */ /* 0x0001e80000000800 */
[----:B------:R0:W-:Y:S01]  /*0830*/  STS [R5+0x8], R8 ;  /* 0x0000080805007388 */ /* 0x0001e20000000800 */
[----:B------:R-:W-:Y:S05]  /*0840*/  BRA.U !UP0, `(.L_x_7) ;  /* 0x0000000508047547 */ /* 0x000fea000b800000 */
[----:B------:R-:W-:Y:S02]  /*0850*/  UISETP.GE.U32.AND UP1, UPT, UR14, 0x8, UPT ;  /* 0x000000080e00788c */ /* 0x000fe4000bf26070 */
[----:B------:R-:W-:Y:S01]  /*0860*/  ULOP3.LUT UR6, UR14, 0x7, URZ, 0xc0, !UPT ;  /* 0x000000070e067892 */ /* 0x000fe2000f8ec0ff */
[----:B------:R-:W-:-:S03]  /*0870*/  UMOV UR4, URZ ;  /* 0x000000ff00047c82 */ /* 0x000fc60008000000 */
[----:B------:R-:W-:-:S03]  /*0880*/  UISETP.NE.AND UP0, UPT, UR6, URZ, UPT ;  /* 0x000000ff0600728c */ /* 0x000fc6000bf05270 */
[----:B------:R-:W-:Y:S08]  /*0890*/  BRA.U !UP1, `(.L_x_8) ;  /* 0x0000000109607547 */ /* 0x000ff0000b800000 */
[----:B------:R-:W-:Y:S01]  /*08a0*/  IMAD.MOV.U32 R7, RZ, RZ, 0x7149f2ca ;  /* 0x7149f2caff077424 */ /* 0x000fe200078e00ff */
[----:B------:R-:W-:Y:S01]  /*08b0*/  ULOP3.LUT UR4, UR14, 0x7ffffff8, URZ, 0xc0, !UPT ;  /* 0x7ffffff80e047892 */ /* 0x000fe2000f8ec0ff */
[----:B------:R-:W-:-:S11]  /*08c0*/  UMOV UR5, URZ ;  /* 0x000000ff00057c82 */ /* 0x000fd60008000000 */
.L_x_9:
[----:B------:R-:W-:Y:S02]  /*08d0*/  ULEA UR19, UR5, UR17, 0x2 ;  /* 0x0000001105137291 */ /* 0x000fe4000f8e10ff */
[----:B------:R-:W-:Y:S02]  /*08e0*/  ULEA UR20, UR5, UR9, 0x2 ;  /* 0x0000000905147291 */ /* 0x000fe4000f8e10ff */
[----:B------:R-:W-:-:S04]  /*08f0*/  UIADD3 UR5, UPT, UPT, UR5, 0x8, URZ ;  /* 0x0000000805057890 */ /* 0x000fc8000fffe0ff */
[----:B------:R-:W-:Y:S01]  /*0900*/  UISETP.NE.AND UP1, UPT, UR5, UR4, UPT ;  /* 0x000000040500728c */ /* 0x000fe2000bf25270 */
[----:B-1----:R1:W-:Y:S04]  /*0910*/  STS [UR19], R8 ;  /* 0x00000008ff007988 */ /* 0x0023e80008000813 */
[----:B------:R1:W-:Y:S04]  /*0920*/  STS [UR20], R7 ;  /* 0x00000007ff007988 */ /* 0x0003e80008000814 */
[----:B------:R1:W-:Y:S04]  /*0930*/  STS [UR19+0x4], R8 ;  /* 0x00000408ff007988 */ /* 0x0003e80008000813 */
        /* <DEDUP_REMOVED lines=12> */
[----:B------:R1:W-:Y:S01]  /*0a00*/  STS [UR20+0x1c], R7 ;  /* 0x00001c07ff007988 */ /* 0x0003e20008000814 */
[----:B------:R-:W-:Y:S05]  /*0a10*/  BRA.U UP1, `(.L_x_9) ;  /* 0xfffffffd01ac7547 */ /* 0x000fea000b83ffff */
.L_x_8:
[----:B------:R-:W-:Y:S05]  /*0a20*/  BRA.U !UP0, `(.L_x_7) ;  /* 0x00000001088c7547 */ /* 0x000fea000b800000 */
[----:B------:R-:W-:Y:S02]  /*0a30*/  UISETP.GE.U32.AND UP0, UPT, UR6, 0x4, UPT ;  /* 0x000000040600788c */ /* 0x000fe4000bf06070 */
[----:B------:R-:W-:-:S04]  /*0a40*/  ULOP3.LUT UR5, UR14, 0x3, URZ, 0xc0, !UPT ;  /* 0x000000030e057892 */ /* 0x000fc8000f8ec0ff */
[----:B------:R-:W-:-:S03]  /*0a50*/  UISETP.NE.AND UP1, UPT, UR5, URZ, UPT ;  /* 0x000000ff0500728c */ /* 0x000fc6000bf25270 */
[----:B------:R-:W-:Y:S08]  /*0a60*/  BRA.U !UP0, `(.L_x_10) ;  /* 0x0000000108307547 */ /* 0x000ff0000b800000 */
[----:B------:R-:W-:Y:S01]  /*0a70*/  ULEA UR6, UR4, UR17, 0x2 ;  /* 0x0000001104067291 */ /* 0x000fe2000f8e10ff */
[----:B-1----:R-:W-:Y:S01]  /*0a80*/  IMAD.MOV.U32 R7, RZ, RZ, 0x7149f2ca ;  /* 0x7149f2caff077424 */ /* 0x002fe200078e00ff */
[----:B------:R-:W-:Y:S02]  /*0a90*/  ULEA UR19, UR4, UR9, 0x2 ;  /* 0x0000000904137291 */ /* 0x000fe4000f8e10ff */
[----:B------:R-:W-:-:S05]  /*0aa0*/  UIADD3 UR4, UPT, UPT, UR4, 0x4, URZ ;  /* 0x0000000404047890 */ /* 0x000fca000fffe0ff */
[----:B------:R2:W-:Y:S04]  /*0ab0*/  STS [UR6], R8 ;  /* 0x00000008ff007988 */ /* 0x0005e80008000806 */
[----:B------:R2:W-:Y:S04]  /*0ac0*/  STS [UR19], R7 ;  /* 0x00000007ff007988 */ /* 0x0005e80008000813 */
[----:B------:R2:W-:Y:S04]  /*0ad0*/  STS [UR6+0x4], R8 ;  /* 0x00000408ff007988 */ /* 0x0005e80008000806 */
[----:B------:R2:W-:Y:S04]  /*0ae0*/  STS [UR19+0x4], R7 ;  /* 0x00000407ff007988 */ /* 0x0005e80008000813 */
[----:B------:R2:W-:Y:S04]  /*0af0*/  STS [UR6+0x8], R8 ;  /* 0x00000808ff007988 */ /* 0x0005e80008000806 */
[----:B------:R2:W-:Y:S04]  /*0b00*/  STS [UR19+0x8], R7 ;  /* 0x00000807ff007988 */ /* 0x0005e80008000813 */
[----:B------:R2:W-:Y:S04]  /*0b10*/  STS [UR6+0xc], R8 ;  /* 0x00000c08ff007988 */ /* 0x0005e80008000806 */
[----:B------:R2:W-:Y:S02]  /*0b20*/  STS [UR19+0xc], R7 ;  /* 0x00000c07ff007988 */ /* 0x0005e40008000813 */
.L_x_10:
[----:B------:R-:W-:Y:S05]  /*0b30*/  BRA.U !UP1, `(.L_x_7) ;  /* 0x0000000109487547 */ /* 0x000fea000b800000 */
[----:B------:R-:W-:Y:S02]  /*0b40*/  UISETP.NE.AND UP0, UPT, UR5, 0x1, UPT ;  /* 0x000000010500788c */ /* 0x000fe4000bf05270 */
[----:B------:R-:W-:-:S04]  /*0b50*/  ULOP3.LUT UR6, UR14, 0x1, URZ, 0xc0, !UPT ;  /* 0x000000010e067892 */ /* 0x000fc8000f8ec0ff */
[----:B------:R-:W-:-:S06]  /*0b60*/  UISETP.NE.U32.AND UP1, UPT, UR6, 0x1, UPT ;  /* 0x000000010600788c */ /* 0x000fcc000bf25070 */
[----:B------:R-:W-:Y:S01]  /*0b70*/  PLOP3.LUT P0, PT, PT, PT, UP1, 0x80, 0x8 ;  /* 0x000000000008781c */ /* 0x000fe20003f0f018 */
[----:B------:R-:W-:-:S12]  /*0b80*/  BRA.U !UP0, `(.L_x_11) ;  /* 0x0000000108207547 */ /* 0x000fd8000b800000 */
[----:B------:R-:W-:Y:S01]  /*0b90*/  ULEA UR5, UR4, UR17, 0x2 ;  /* 0x0000001104057291 */ /* 0x000fe2000f8e10ff */
[----:B-12---:R-:W-:Y:S01]  /*0ba0*/  IMAD.MOV.U32 R7, RZ, RZ, 0x7149f2ca ;  /* 0x7149f2caff077424 */ /* 0x006fe200078e00ff */
[----:B------:R-:W-:Y:S02]  /*0bb0*/  ULEA UR6, UR4, UR9, 0x2 ;  /* 0x0000000904067291 */ /* 0x000fe4000f8e10ff */
[----:B------:R-:W-:-:S05]  /*0bc0*/  UIADD3 UR4, UPT, UPT, UR4, 0x2, URZ ;  /* 0x0000000204047890 */ /* 0x000fca000fffe0ff */
[----:B------:R3:W-:Y:S04]  /*0bd0*/  STS [UR5], R8 ;  /* 0x00000008ff007988 */ /* 0x0007e80008000805 */
[----:B------:R3:W-:Y:S04]  /*0be0*/  STS [UR6], R7 ;  /* 0x00000007ff007988 */ /* 0x0007e80008000806 */
[----:B------:R3:W-:Y:S04]  /*0bf0*/  STS [UR5+0x4], R8 ;  /* 0x00000408ff007988 */ /* 0x0007e80008000805 */
[----:B------:R3:W-:Y:S02]  /*0c00*/  STS [UR6+0x4], R7 ;  /* 0x00000407ff007988 */ /* 0x0007e40008000806 */
.L_x_11:
[----:B------:R-:W-:Y:S01]  /*0c10*/  @!UP1 ULEA UR5, UR4, UR17, 0x2 ;  /* 0x0000001104059291 */ /* 0x000fe2000f8e10ff */
[----:B-123--:R-:W-:Y:S01]  /*0c20*/  IMAD.MOV.U32 R7, RZ, RZ, 0x7149f2ca ;  /* 0x7149f2caff077424 */ /* 0x00efe200078e00ff */
[----:B------:R-:W-:-:S07]  /*0c30*/  @!UP1 ULEA UR4, UR4, UR9, 0x2 ;  /* 0x0000000904049291 */ /* 0x000fce000f8e10ff */
[----:B------:R3:W-:Y:S04]  /*0c40*/  @!P0 STS [UR5], R8 ;  /* 0x00000008ff008988 */ /* 0x0007e80008000805 */
[----:B------:R3:W-:Y:S02]  /*0c50*/  @!P0 STS [UR4], R7 ;  /* 0x00000007ff008988 */ /* 0x0007e40008000804 */
.L_x_7:
[----:B------:R-:W-:-:S09]  /*0c60*/  UISETP.GE.AND UP0, UPT, UR15, 0x1, UPT ;  /* 0x000000010f00788c */ /* 0x000fd2000bf06270 */
[----:B------:R-:W-:Y:S05]  /*0c70*/  BRA.U !UP0, `(.L_x_12) ;  /* 0x0000000508047547 */ /* 0x000fea000b800000 */
[----:B------:R-:W-:Y:S02]  /*0c80*/  UISETP.GE.U32.AND UP1, UPT, UR15, 0x8, UPT ;  /* 0x000000080f00788c */ /* 0x000fe4000bf26070 */
[----:B------:R-:W-:Y:S01]  /*0c90*/  ULOP3.LUT UR6, UR15, 0x7, URZ, 0xc0, !UPT ;  /* 0x000000070f067892 */ /* 0x000fe2000f8ec0ff */
[----:B------:R-:W-:-:S03]  /*0ca0*/  UMOV UR4, URZ ;  /* 0x000000ff00047c82 */ /* 0x000fc60008000000 */
[----:B------:R-:W-:-:S03]  /*0cb0*/  UISETP.NE.AND UP0, UPT, UR6, URZ, UPT ;  /* 0x000000ff0600728c */ /* 0x000fc6000bf05270 */
[----:B------:R-:W-:Y:S08]  /*0cc0*/  BRA.U !UP1, `(.L_x_13) ;  /* 0x0000000109607547 */ /* 0x000ff0000b800000 */
[----:B-123--:R-:W-:Y:S01]  /*0cd0*/  IMAD.MOV.U32 R7, RZ, RZ, 0x7149f2ca ;  /* 0x7149f2caff077424 */ /* 0x00efe200078e00ff */
[----:B------:R-:W-:Y:S01]  /*0ce0*/  ULOP3.LUT UR4, UR15, 0x7ffffff8, URZ, 0xc0, !UPT ;  /* 0x7ffffff80f047892 */ /* 0x000fe2000f8ec0ff */
[----:B------:R-:W-:-:S11]  /*0cf0*/  UMOV UR5, URZ ;  /* 0x000000ff00057c82 */ /* 0x000fd60008000000 */
.L_x_14:
[----:B------:R-:W-:Y:S02]  /*0d00*/  ULEA UR19, UR5, UR10, 0x2 ;  /* 0x0000000a05137291 */ /* 0x000fe4000f8e10ff */
[----:B------:R-:W-:Y:S02]  /*0d10*/  ULEA UR20, UR5, UR18, 0x2 ;  /* 0x0000001205147291 */ /* 0x000fe4000f8e10ff */
[----:B------:R-:W-:-:S04]  /*0d20*/  UIADD3 UR5, UPT, UPT, UR5, 0x8, URZ ;  /* 0x0000000805057890 */ /* 0x000fc8000fffe0ff */
[----:B------:R-:W-:Y:S01]  /*0d30*/  UISETP.NE.AND UP1, UPT, UR5, UR4, UPT ;  /* 0x000000040500728c */ /* 0x000fe2000bf25270 */
[----:B----4-:R4:W-:Y:S04]  /*0d40*/  STS [UR19], R8 ;  /* 0x00000008ff007988 */ /* 0x0109e80008000813 */
        /* <DEDUP_REMOVED lines=16> */
.L_x_13:
[----:B------:R-:W-:Y:S05]  /*0e50*/  BRA.U !UP0, `(.L_x_12) ;  /* 0x00000001088c7547 */ /* 0x000fea000b800000 */
[----:B------:R-:W-:Y:S02]  /*0e60*/  UISETP.GE.U32.AND UP0, UPT, UR6, 0x4, UPT ;  /* 0x000000040600788c */ /* 0x000fe4000bf06070 */
[----:B------:R-:W-:-:S04]  /*0e70*/  ULOP3.LUT UR5, UR15, 0x3, URZ, 0xc0, !UPT ;  /* 0x000000030f057892 */ /* 0x000fc8000f8ec0ff */
[----:B------:R-:W-:-:S03]  /*0e80*/  UISETP.NE.AND UP1, UPT, UR5, URZ, UPT ;  /* 0x000000ff0500728c */ /* 0x000fc6000bf25270 */
[----:B------:R-:W-:Y:S08]  /*0e90*/  BRA.U !UP0, `(.L_x_15) ;  /* 0x0000000108307547 */ /* 0x000ff0000b800000 */
[----:B------:R-:W-:Y:S01]  /*0ea0*/  ULEA UR6, UR4, UR10, 0x2 ;  /* 0x0000000a04067291 */ /* 0x000fe2000f8e10ff */
[----:B-1234-:R-:W-:Y:S01]  /*0eb0*/  IMAD.MOV.U32 R7, RZ, RZ, 0x7149f2ca ;  /* 0x7149f2caff077424 */ /* 0x01efe200078e00ff */
        /* <DEDUP_REMOVED lines=10> */
.L_x_15:
[----:B------:R-:W-:Y:S05]  /*0f60*/  BRA.U !UP1, `(.L_x_12) ;  /* 0x0000000109487547 */ /* 0x000fea000b800000 */
[----:B------:R-:W-:Y:S02]  /*0f70*/  UISETP.NE.AND UP0, UPT, UR5, 0x1, UPT ;  /* 0x000000010500788c */ /* 0x000fe4000bf05270 */
[----:B------:R-:W-:-:S04]  /*0f80*/  ULOP3.LUT UR6, UR15, 0x1, URZ, 0xc0, !UPT ;  /* 0x000000010f067892 */ /* 0x000fc8000f8ec0ff */
[----:B------:R-:W-:-:S06]  /*0f90*/  UISETP.NE.U32.AND UP1, UPT, UR6, 0x1, UPT ;  /* 0x000000010600788c */ /* 0x000fcc000bf25070 */
[----:B------:R-:W-:Y:S01]  /*0fa0*/  PLOP3.LUT P0, PT, PT, PT, UP1, 0x80, 0x8 ;  /* 0x000000000008781c */ /* 0x000fe20003f0f018 */
[----:B------:R-:W-:-:S12]  /*0fb0*/  BRA.U !UP0, `(.L_x_16) ;  /* 0x0000000108207547 */ /* 0x000fd8000b800000 */
[----:B------:R-:W-:Y:S01]  /*0fc0*/  ULEA UR5, UR4, UR10, 0x2 ;  /* 0x0000000a04057291 */ /* 0x000fe2000f8e10ff */
[----:B-1234-:R-:W-:Y:S01]  /*0fd0*/  IMAD.MOV.U32 R7, RZ, RZ, 0x7149f2ca ;  /* 0x7149f2caff077424 */ /* 0x01efe200078e00ff */
[----:B------:R-:W-:Y:S02]  /*0fe0*/  ULEA UR6, UR4, UR18, 0x2 ;  /* 0x0000001204067291 */ /* 0x000fe4000f8e10ff */
[----:B------:R-:W-:-:S05]  /*0ff0*/  UIADD3 UR4, UPT, UPT, UR4, 0x2, URZ ;  /* 0x0000000204047890 */ /* 0x000fca000fffe0ff */
[----:B------:R1:W-:Y:S04]  /*1000*/  STS [UR5], R8 ;  /* 0x00000008ff007988 */ /* 0x0003e80008000805 */
[----:B------:R1:W-:Y:S04]  /*1010*/  STS [UR6], R7 ;  /* 0x00000007ff007988 */ /* 0x0003e80008000806 */
[----:B------:R1:W-:Y:S04]  /*1020*/  STS [UR5+0x4], R8 ;  /* 0x00000408ff007988 */ /* 0x0003e80008000805 */
[----:B------:R1:W-:Y:S02]  /*1030*/  STS [UR6+0x4], R7 ;  /* 0x00000407ff007988 */ /* 0x0003e40008000806 */
.L_x_16:
[----:B------:R-:W-:Y:S01]  /*1040*/  @!UP1 ULEA UR5, UR4, UR10, 0x2 ;  /* 0x0000000a04059291 */ /* 0x000fe2000f8e10ff */
[----:B-1234-:R-:W-:Y:S01]  /*1050*/  IMAD.MOV.U32 R7, RZ, RZ, 0x7149f2ca ;  /* 0x7149f2caff077424 */ /* 0x01efe200078e00ff */
[----:B------:R-:W-:-:S07]  /*1060*/  @!UP1 ULEA UR4, UR4, UR18, 0x2 ;  /* 0x0000001204049291 */ /* 0x000fce000f8e10ff */
[----:B------:R1:W-:Y:S04]  /*1070*/  @!P0 STS [UR5], R8 ;  /* 0x00000008ff008988 */ /* 0x0003e80008000805 */
[----:B------:R1:W-:Y:S02]  /*1080*/  @!P0 STS [UR4], R7 ;  /* 0x00000007ff008988 */ /* 0x0003e40008000804 */
.L_x_12:
[----:B------:R-:W-:-:S13]  /*1090*/  ISETP.GE.AND P0, PT, R12, 0x1, PT ;  /* 0x000000010c00780c */ /* 0x000fda0003f06270 */
[----:B------:R-:W-:Y:S05]  /*10a0*/  @!P0 BRA `(.L_x_17) ;  /* 0x0000000400008947 */ /* 0x000fea0003800000 */
[C---:B------:R-:W-:Y:S01]  /*10b0*/  ISETP.GE.U32.AND P0, PT, R12.reuse, 0x8, PT ;  /* 0x000000080c00780c */ /* 0x040fe20003f06070 */
[----:B-1234-:R-:W-:Y:S01]  /*10c0*/  IMAD.MOV.U32 R7, RZ, RZ, RZ ;  /* 0x000000ffff077224 */ /* 0x01efe200078e00ff */
[----:B------:R-:W-:-:S04]  /*10d0*/  LOP3.LUT R16, R12, 0x7, RZ, 0xc0, !PT ;  /* 0x000000070c107812 */ /* 0x000fc800078ec0ff */
[----:B------:R-:W-:-:S07]  /*10e0*/  ISETP.NE.AND P1, PT, R16, RZ, PT ;  /* 0x000000ff1000720c */ /* 0x000fce0003f25270 */
[----:B------:R-:W-:Y:S06]  /*10f0*/  @!P0 BRA `(.L_x_18) ;  /* 0x0000000000608947 */ /* 0x000fec0003800000 */
[----:B------:R-:W-:Y:S01]  /*1100*/  LOP3.LUT R7, R12, 0x7ffffff8, RZ, 0xc0, !PT ;  /* 0x7ffffff80c077812 */ /* 0x000fe200078ec0ff */
[----:B------:R-:W-:Y:S02]  /*1110*/  IMAD.MOV.U32 R10, RZ, RZ, RZ ;  /* 0x000000ffff0a7224 */ /* 0x000fe400078e00ff */
[----:B------:R-:W-:-:S07]  /*1120*/  IMAD.MOV.U32 R15, RZ, RZ, 0x7149f2ca ;  /* 0x7149f2caff0f7424 */ /* 0x000fce00078e00ff */
.L_x_19:
[C---:B-1----:R-:W-:Y:S01]  /*1130*/  LEA R11, R10.reuse, UR7, 0x2 ;  /* 0x000000070a0b7c11 */ /* 0x042fe2000f8e10ff */
[----:B------:R-:W-:-:S04]  /*1140*/  VIADD R10, R10, 0x8 ;  /* 0x000000080a0a7836 */ /* 0x000fc80000000000 */
[----:B------:R-:W-:Y:S01]  /*1150*/  IMAD R14, R12, 0x4, R11 ;  /* 0x000000040c0e7824 */ /* 0x000fe200078e020b */
[----:B------:R1:W-:Y:S01]  /*1160*/  STS [R11+0x4], R8 ;  /* 0x000004080b007388 */ /* 0x0003e20000000800 */
[----:B------:R-:W-:-:S03]  /*1170*/  ISETP.NE.AND P0, PT, R10, R7, PT ;  /* 0x000000070a00720c */ /* 0x000fc60003f05270 */
[----:B------:R1:W-:Y:S04]  /*1180*/  STS [R14+0x4], R15 ;  /* 0x0000040f0e007388 */ /* 0x0003e80000000800 */
        /* <DEDUP_REMOVED lines=13> */
[----:B------:R1:W-:Y:S01]  /*1260*/  STS [R14+0x20], R15 ;  /* 0x0000200f0e007388 */ /* 0x0003e20000000800 */
[----:B------:R-:W-:Y:S05]  /*1270*/  @P0 BRA `(.L_x_19) ;  /* 0xfffffffc00ac0947 */ /* 0x000fea000383ffff */
.L_x_18:
[----:B------:R-:W-:Y:S05]  /*1280*/  @!P1 BRA `(.L_x_17) ;  /* 0x0000000000889947 */ /* 0x000fea0003800000 */
[----:B------:R-:W-:Y:S02]  /*1290*/  ISETP.GE.U32.AND P0, PT, R16, 0x4, PT ;  /* 0x000000041000780c */ /* 0x000fe40003f06070 */
[----:B-1----:R-:W-:-:S04]  /*12a0*/  LOP3.LUT R14, R12, 0x3, RZ, 0xc0, !PT ;  /* 0x000000030c0e7812 */ /* 0x002fc800078ec0ff */
[----:B------:R-:W-:-:S07]  /*12b0*/  ISETP.NE.AND P1, PT, R14, RZ, PT ;  /* 0x000000ff0e00720c */ /* 0x000fce0003f25270 */
[----:B------:R-:W-:Y:S06]  /*12c0*/  @!P0 BRA `(.L_x_20) ;  /* 0x0000000000308947 */ /* 0x000fec0003800000 */
[C---:B------:R-:W-:Y:S01]  /*12d0*/  LEA R11, R7.reuse, UR7, 0x2 ;  /* 0x00000007070b7c11 */ /* 0x040fe2000f8e10ff */
[----:B------:R-:W-:Y:S01]  /*12e0*/  IMAD.MOV.U32 R15, RZ, RZ, 0x7149f2ca ;  /* 0x7149f2caff0f7424 */ /* 0x000fe200078e00ff */
[----:B------:R-:W-:-:S03]  /*12f0*/  IADD3 R7, PT, PT, R7, 0x4, RZ ;  /* 0x0000000407077810 */ /* 0x000fc60007ffe0ff */
[----:B------:R-:W-:Y:S01]  /*1300*/  IMAD R10, R12, 0x4, R11 ;  /* 0x000000040c0a7824 */ /* 0x000fe200078e020b */
[----:B------:R1:W-:Y:S04]  /*1310*/  STS [R11+0x4], R8 ;  /* 0x000004080b007388 */ /* 0x0003e80000000800 */
[----:B------:R1:W-:Y:S04]  /*1320*/  STS [R10+0x4], R15 ;  /* 0x0000040f0a007388 */ /* 0x0003e80000000800 */
[----:B------:R1:W-:Y:S04]  /*1330*/  STS [R11+0x8], R8 ;  /* 0x000008080b007388 */ /* 0x0003e80000000800 */
[----:B------:R1:W-:Y:S04]  /*1340*/  STS [R10+0x8], R15 ;  /* 0x0000080f0a007388 */ /* 0x0003e80000000800 */
[----:B------:R1:W-:Y:S04]  /*1350*/  STS [R11+0xc], R8 ;  /* 0x00000c080b007388 */ /* 0x0003e80000000800 */
[----:B------:R1:W-:Y:S04]  /*1360*/  STS [R10+0xc], R15 ;  /* 0x00000c0f0a007388 */ /* 0x0003e80000000800 */
[----:B------:R1:W-:Y:S04]  /*1370*/  STS [R11+0x10], R8 ;  /* 0x000010080b007388 */ /* 0x0003e80000000800 */
[----:B------:R1:W-:Y:S02]  /*1380*/  STS [R10+0x10], R15 ;  /* 0x0000100f0a007388 */ /* 0x0003e40000000800 */
.L_x_20:
[----:B------:R-:W-:Y:S05]  /*1390*/  @!P1 BRA `(.L_x_17) ;  /* 0x0000000000449947 */ /* 0x000fea0003800000 */
[----:B------:R-:W-:Y:S02]  /*13a0*/  ISETP.NE.AND P0, PT, R14, 0x1, PT ;  /* 0x000000010e00780c */ /* 0x000fe40003f05270 */
[----:B-1----:R-:W-:-:S04]  /*13b0*/  LOP3.LUT R10, R12, 0x1, RZ, 0xc0, !PT ;  /* 0x000000010c0a7812 */ /* 0x002fc800078ec0ff */
[----:B------:R-:W-:-:S07]  /*13c0*/  ISETP.NE.U32.AND P1, PT, R10, 0x1, PT ;  /* 0x000000010a00780c */ /* 0x000fce0003f25070 */
[----:B------:R-:W-:Y:S06]  /*13d0*/  @!P0 BRA `(.L_x_21) ;  /* 0x0000000000208947 */ /* 0x000fec0003800000 */
[C---:B------:R-:W-:Y:S01]  /*13e0*/  LEA R11, R7.reuse, UR7, 0x2 ;  /* 0x00000007070b7c11 */ /* 0x040fe2000f8e10ff */
[----:B------:R-:W-:Y:S02]  /*13f0*/  IMAD.MOV.U32 R15, RZ, RZ, 0x7149f2ca ;  /* 0x7149f2caff0f7424 */ /* 0x000fe400078e00ff */
[----:B------:R-:W-:Y:S02]  /*1400*/  VIADD R7, R7, 0x2 ;  /* 0x0000000207077836 */ /* 0x000fe40000000000 */
[----:B------:R-:W-:Y:S01]  /*1410*/  IMAD R10, R12, 0x4, R11 ;  /* 0x000000040c0a7824 */ /* 0x000fe200078e020b */
[----:B------:R1:W-:Y:S04]  /*1420*/  STS [R11+0x4], R8 ;  /* 0x000004080b007388 */ /* 0x0003e80000000800 */
[----:B------:R1:W-:Y:S04]  /*1430*/  STS [R10+0x4], R15 ;  /* 0x0000040f0a007388 */ /* 0x0003e80000000800 */
[----:B------:R1:W-:Y:S04]  /*1440*/  STS [R11+0x8], R8 ;  /* 0x000008080b007388 */ /* 0x0003e80000000800 */
[----:B------:R1:W-:Y:S02]  /*1450*/  STS [R10+0x8], R15 ;  /* 0x0000080f0a007388 */ /* 0x0003e40000000800 */
.L_x_21:
[----:B------:R-:W-:Y:S01]  /*1460*/  @!P1 LEA R7, R7, UR7, 0x2 ;  /* 0x0000000707079c11 */ /* 0x000fe2000f8e10ff */
[----:B-1----:R-:W-:-:S04]  /*1470*/  @!P1 IMAD.MOV.U32 R11, RZ, RZ, 0x7149f2ca ;  /* 0x7149f2caff0b9424 */ /* 0x002fc800078e00ff */
[----:B------:R-:W-:Y:S01]  /*1480*/  @!P1 IMAD R10, R12, 0x4, R7 ;  /* 0x000000040c0a9824 */ /* 0x000fe200078e0207 */
[----:B------:R1:W-:Y:S04]  /*1490*/  @!P1 STS [R7+0x4], R8 ;  /* 0x0000040807009388 */ /* 0x0003e80000000800 */
[----:B------:R1:W-:Y:S02]  /*14a0*/  @!P1 STS [R10+0x4], R11 ;  /* 0x0000040b0a009388 */ /* 0x0003e40000000800 */
.L_x_17:
        /* <DEDUP_REMOVED lines=8> */
[----:B------:R-:W-:-:S07]  /*1530*/  IMAD.MOV.U32 R10, RZ, RZ, RZ ;  /* 0x000000ffff0a7224 */ /* 0x000fce00078e00ff */
.L_x_24:
[C---:B-1----:R-:W-:Y:S02]  /*1540*/  IMAD R11, R10.reuse, 0x4, R4 ;  /* 0x000000040a0b7824 */ /* 0x042fe400078e0204 */
[----:B------:R-:W-:-:S03]  /*1550*/  VIADD R10, R10, 0x10 ;  /* 0x000000100a0a7836 */ /* 0x000fc60000000000 */
[----:B------:R1:W-:Y:S02]  /*1560*/  STS [R11+0x8], R8 ;  /* 0x000008080b007388 */ /* 0x0003e40000000800 */
[----:B------:R-:W-:Y:S02]  /*1570*/  ISETP.NE.AND P1, PT, R10, R7, PT ;  /* 0x000000070a00720c */ /* 0x000fe40003f25270 */
        /* <DEDUP_REMOVED lines=16> */
.L_x_23:
[----:B------:R-:W-:Y:S05]  /*1680*/  @!P2 BRA `(.L_x_22) ;  /* 0x000000000080a947 */ /* 0x000fea0003800000 */
[----:B------:R-:W-:Y:S02]  /*1690*/  ISETP.GE.U32.AND P1, PT, R14, 0x8, PT ;  /* 0x000000080e00780c */ /* 0x000fe40003f26070 */
[----:B------:R-:W-:-:S04]  /*16a0*/  LOP3.LUT R10, R13, 0x7, RZ, 0xc0, !PT ;  /* 0x000000070d0a7812 */ /* 0x000fc800078ec0ff */
[----:B------:R-:W-:-:S07]  /*16b0*/  ISETP.NE.AND P2, PT, R10, RZ, PT ;  /* 0x000000ff0a00720c */ /* 0x000fce0003f45270 */
[----:B------:R-:W-:Y:S06]  /*16c0*/  @!P1 BRA `(.L_x_25) ;  /* 0x0000000000289947 */ /* 0x000fec0003800000 */
[C---:B-1----:R-:W-:Y:S02]  /*16d0*/  IMAD R11, R7.reuse, 0x4, R6 ;  /* 0x00000004070b7824 */ /* 0x042fe400078e0206 */
[----:B------:R-:W-:-:S03]  /*16e0*/  VIADD R7, R7, 0x8 ;  /* 0x0000000807077836 */ /* 0x000fc60000000000 */
        /* <DEDUP_REMOVED lines=8> */
.L_x_25:
[----:B------:R-:W-:Y:S05]  /*1770*/  @!P2 BRA `(.L_x_22) ;  /* 0x000000000044a947 */ /* 0x000fea0003800000 */
[----:B------:R-:W-:Y:S02]  /*1780*/  ISETP.GE.U32.AND P1, PT, R10, 0x4, PT ;  /* 0x000000040a00780c */ /* 0x000fe40003f26070 */
[----:B------:R-:W-:-:S04]  /*1790*/  LOP3.LUT R10, R13, 0x3, RZ, 0xc0, !PT ;  /* 0x000000030d0a7812 */ /* 0x000fc800078ec0ff */
[----:B------:R-:W-:-:S07]  /*17a0*/  ISETP.NE.AND P2, PT, R10, RZ, PT ;  /* 0x000000ff0a00720c */ /* 0x000fce0003f45270 */
[C---:B-12---:R-:W-:Y:S02]  /*17b0*/  @P1 IMAD R11, R7.reuse, 0x4, R6 ;  /* 0x00000004070b1824 */ /* 0x046fe400078e0206 */
[----:B------:R-:W-:-:S03]  /*17c0*/  @P1 VIADD R7, R7, 0x4 ;  /* 0x0000000407071836 */ /* 0x000fc60000000000 */
[----:B------:R1:W-:Y:S04]  /*17d0*/  @P1 STS [R11+0x4], R8 ;  /* 0x000004080b001388 */ /* 0x0003e80000000800 */
[----:B------:R1:W-:Y:S04]  /*17e0*/  @P1 STS [R11+0x8], R8 ;  /* 0x000008080b001388 */ /* 0x0003e80000000800 */
[----:B------:R1:W-:Y:S04]  /*17f0*/  @P1 STS [R11+0xc], R8 ;  /* 0x00000c080b001388 */ /* 0x0003e80000000800 */
[----:B------:R1:W-:Y:S01]  /*1800*/  @P1 STS [R11+0x10], R8 ;  /* 0x000010080b001388 */ /* 0x0003e20000000800 */
[----:B------:R-:W-:Y:S05]  /*1810*/  @!P2 BRA `(.L_x_22) ;  /* 0x00000000001ca947 */ /* 0x000fea0003800000 */
[----:B------:R-:W-:-:S05]  /*1820*/  UMOV UR4, URZ ;  /* 0x000000ff00047c82 */ /* 0x000fca0008000000 */
.L_x_26:
[C---:B-1----:R-:W-:Y:S01]  /*1830*/  IMAD R11, R7.reuse, 0x4, R4 ;  /* 0x00000004070b7824 */ /* 0x042fe200078e0204 */
[----:B------:R-:W-:Y:S01]  /*1840*/  UIADD3 UR4, UPT, UPT, UR4, 0x1, URZ ;  /* 0x0000000104047890 */ /* 0x000fe2000fffe0ff */
[----:B------:R-:W-:-:S03]  /*1850*/  VIADD R7, R7, 0x1 ;  /* 0x0000000107077836 */ /* 0x000fc60000000000 */
[----:B------:R1:W-:Y:S02]  /*1860*/  STS [R11+0x8], R8 ;  /* 0x000008080b007388 */ /* 0x0003e40000000800 */
[----:B------:R-:W-:-:S13]  /*1870*/  ISETP.NE.AND P1, PT, R10, UR4, PT ;  /* 0x000000040a007c0c */ /* 0x000fda000bf25270 */
[----:B-1----:R-:W-:Y:S05]  /*1880*/  @P1 BRA `(.L_x_26) ;  /* 0xfffffffc00e81947 */ /* 0x002fea000383ffff */
.L_x_22:
[----:B-1234-:R-:W-:Y:S01]  /*1890*/  IMAD.MOV.U32 R7, RZ, RZ, 0x7149f2ca ;  /* 0x7149f2caff077424 */ /* 0x01efe200078e00ff */
[----:B-----5:R1:W-:Y:S01]  /*18a0*/  STS [UR10], R9 ;  /* 0x00000009ff007988 */ /* 0x0203e2000800080a */
[----:B0-----:R-:W-:Y:S02]  /*18b0*/  IMAD.U32 R8, RZ, RZ, UR16 ;  /* 0x00000010ff087e24 */ /* 0x001fe4000f8e00ff */
[----:B------:R-:W-:-:S03]  /*18c0*/  IMAD.MOV.U32 R10, RZ, RZ, 0x1 ;  /* 0x00000001ff0a7424 */ /* 0x000fc600078e00ff */
[----:B------:R1:W-:Y:S04]  /*18d0*/  STS [R8+UR8], R7 ;  /* 0x0000000708007988 */ /* 0x0003e80008000808 */
[----:B------:R1:W-:Y:S01]  /*18e0*/  STS [UR7], R10 ;  /* 0x0000000aff007988 */ /* 0x0003e20008000807 */
[----:B------:R-:W-:Y:S05]  /*18f0*/  @!P0 BRA `(.L_x_6) ;  /* 0x00000000003c8947 */ /* 0x000fea0003800000 */
[----:B-1----:R-:W-:Y:S02]  /*1900*/  IMAD R10, R9, -0x61c8864f, RZ ;  /* 0x9e3779b1090a7824 */ /* 0x002fe400078e02ff */
[----:B------:R-:W-:Y:S02]  /*1910*/  VIADD R7, R13, 0xffffffff ;  /* 0xffffffff0d077836 */ /* 0x000fe40000000000 */
[----:B------:R-:W-:Y:S02]  /*1920*/  IMAD.MOV.U32 R11, RZ, RZ, RZ ;  /* 0x000000ffff0b7224 */ /* 0x000fe400078e00ff */
[----:B------:R-:W-:Y:S01]  /*1930*/  IMAD.MOV.U32 R8, RZ, RZ, -0x1 ;  /* 0xffffffffff087424 */ /* 0x000fe200078e00ff */
[----:B------:R-:W-:-:S07]  /*1940*/  LOP3.LUT R10, R10, R7, RZ, 0xc0, !PT ;  /* 0x000000070a0a7212 */ /* 0x000fce00078ec0ff */
.L_x_27:
[----:B------:R-:W-:Y:S01]  /*1950*/  IMAD.IADD R14, R10, 0x1, R11 ;  /* 0x000000010a0e7824 */ /* 0x000fe200078e020b */
[----:B------:R-:W-:Y:S05]  /*1960*/  YIELD ;  /* 0x0000000000007946 */ /* 0x000fea0003800000 */
[----:B------:R-:W-:Y:S02]  /*1970*/  LOP3.LUT R15, R14, R7, RZ, 0xc0, !PT ;  /* 0x000000070e0f7212 */ /* 0x000fe400078ec0ff */
[----:B------:R-:W-:-:S03]  /*1980*/  IADD3 R11, PT, PT, R11, 0x1, RZ ;  /* 0x000000010b0b7810 */ /* 0x000fc60007ffe0ff */
[----:B------:R-:W-:Y:S01]  /*1990*/  IMAD R15, R15, 0x4, R6 ;  /* 0x000000040f0f7824 */ /* 0x000fe200078e0206 */
[----:B------:R-:W-:-:S04]  /*19a0*/  ISETP.LT.AND P1, PT, R11, R13, PT ;  /* 0x0000000d0b00720c */ /* 0x000fc80003f21270 */
[----:B------:R-:W0:Y:S02]  /*19b0*/  ATOMS.CAS R14, [R15+0x4], R8, R9 ;  /* 0x000004080f0e738d */ /* 0x000e240000000009 */
[----:B0-----:R-:W-:-:S04]  /*19c0*/  ISETP.NE.AND P0, PT, R14, R9, PT ;  /* 0x000000090e00720c */ /* 0x001fc80003f05270 */
[----:B------:R-:W-:-:S13]  /*19d0*/  ISETP.NE.AND P0, PT, R14, -0x1, P0 ;  /* 0xffffffff0e00780c */ /* 0x000fda0000705270 */
[----:B------:R-:W-:Y:S05]  /*19e0*/  @P0 BRA P1, `(.L_x_27) ;  /* 0xfffffffc00d80947 */ /* 0x000fea000083ffff */
.L_x_6:
[----:B------:R-:W-:Y:S05]  /*19f0*/  WARPSYNC.ALL ;  /* 0x0000000000007948 */ /* 0x000fea0003800000 */
[----:B------:R-:W0:Y:S02]  /*1a00*/  LDCU UR4, c[0x0][0x3a4] ;  /* 0x00007480ff0477ac */ /* 0x000e240008000800 */
[----:B0-----:R-:W-:Y:S01]  /*1a10*/  UISETP.GE.AND UP0, UPT, UR4, 0x1, UPT ;  /* 0x000000010400788c */ /* 0x001fe2000bf06270 */
[----:B------:R-:W-:Y:S08]  /*1a20*/  BAR.SYNC.DEFER_BLOCKING 0x0 ;  /* 0x0000000000007b1d */ /* 0x000ff00000010000 */
[----:B------:R-:W-:Y:S05]  /*1a30*/  BRA.U !UP0, `(.L_x_28) ;  /* 0x0000004108d07547 */ /* 0x000fea000b800000 */
[----:B-1----:R-:W-:Y:S01]  /*1a40*/  LOP3.LUT R7, RZ, R2, RZ, 0x33, !PT ;  /* 0x00000002ff077212 */ /* 0x002fe200078e33ff */
[----:B------:R-:W-:Y:S01]  /*1a50*/  VIADD R8, R13, 0xffffffff ;  /* 0xffffffff0d087836 */ /* 0x000fe20000000000 */
[C---:B-----5:R-:W-:Y:S01]  /*1a60*/  LOP3.LUT R9, R12.reuse, 0x3, RZ, 0xc0, !PT ;  /* 0x000000030c097812 */ /* 0x060fe200078ec0ff */
[----:B------:R-:W-:Y:S01]  /*1a70*/  ULOP3.LUT UR23, UR14, 0x3, URZ, 0xc0, !UPT ;  /* 0x000000030e177892 */ /* 0x000fe2000f8ec0ff */
[C---:B------:R-:W-:Y:S01]  /*1a80*/  LOP3.LUT R10, R12.reuse, 0x7ffffffc, RZ, 0xc0, !PT ;  /* 0x7ffffffc0c0a7812 */ /* 0x040fe200078ec0ff */
[----:B------:R-:W-:Y:S01]  /*1a90*/  VIADD R7, R7, UR11 ;  /* 0x0000000b07077c36 */ /* 0x000fe20008000000 */
[----:B------:R-:W-:Y:S01]  /*1aa0*/  LOP3.LUT R11, R12, 0x7ffffff0, RZ, 0xc0, !PT ;  /* 0x7ffffff00c0b7812 */ /* 0x000fe200078ec0ff */
[----:B------:R-:W-:Y:S02]  /*1ab0*/  ULOP3.LUT UR24, UR15, 0x3, URZ, 0xc0, !UPT ;  /* 0x000000030f187892 */ /* 0x000fe4000f8ec0ff */
[----:B------:R-:W-:Y:S01]  /*1ac0*/  ULOP3.LUT UR19, UR15, 0x7ffffffc, URZ, 0xc0, !UPT ;  /* 0x7ffffffc0f137892 */ /* 0x000fe2000f8ec0ff */
[----:B------:R-:W-:Y:S01]  /*1ad0*/  LEA.HI R13, R7, 0x1, RZ, 0x1b ;  /* 0x00000001070d7811 */ /* 0x000fe200078fd8ff */
[----:B------:R-:W-:-:S03]  /*1ae0*/  UMOV UR4, URZ ;  /* 0x000000ff00047c82 */ /* 0x000fc60008000000 */
[----:B------:R-:W-:-:S07]  /*1af0*/  LOP3.LUT R12, R13, 0xffffff0, RZ, 0xc0, !PT ;  /* 0x0ffffff00d0c7812 */ /* 0x000fce00078ec0ff */
.L_x_102:
[----:B------:R-:W-:-:S13]  /*1b00*/  ISETP.NE.AND P1, PT, R0, RZ, PT ;  /* 0x000000ff0000720c */ /* 0x000fda0003f25270 */
[----:B0-23--:R-:W-:Y:S05]  /*1b10*/  @P1 BRA `(.L_x_29) ;  /* 0x00000014005c1947 */ /* 0x00dfea0003800000 */
[----:B------:R-:W0:Y:S02]  /*1b20*/  LDS R13, [UR7] ;  /* 0x00000007ff0d7984 */ /* 0x000e240008000800 */
[----:B0-----:R-:W-:-:S13]  /*1b30*/  ISETP.NE.AND P0, PT, R13, RZ, PT ;  /* 0x000000ff0d00720c */ /* 0x001fda0003f05270 */
[----:B------:R-:W-:Y:S01]  /*1b40*/  @!P0 IMAD.MOV.U32 R14, RZ, RZ, -0x1 ;  /* 0xffffffffff0e8424 */ /* 0x000fe200078e00ff */
[----:B------:R0:W-:Y:S04]  /*1b50*/  @!P0 STS [R5+0x4], RZ ;  /* 0x000004ff05008388 */ /* 0x0001e80000000800 */
[----:B------:R0:W-:Y:S01]  /*1b60*/  @!P0 STS [R5+0x8], R14 ;  /* 0x0000080e05008388 */ /* 0x0001e20000000800 */
[----:B------:R-:W-:Y:S05]  /*1b70*/  @!P0 BRA `(.L_x_29) ;  /* 0x0000001400448947 */ /* 0x000fea0003800000 */
[----:B------:R-:W-:Y:S01]  /*1b80*/  ISETP.GE.AND P0, PT, R13, 0x2, PT ;  /* 0x000000020d00780c */ /* 0x000fe20003f06270 */
[----:B------:R-:W-:-:S12]  /*1b90*/  IMAD.MOV.U32 R21, RZ, RZ, RZ ;  /* 0x000000ffff157224 */ /* 0x000fd800078e00ff */
[----:B------:R-:W-:Y:S05]  /*1ba0*/  @!P0 BRA `(.L_x_30) ;  /* 0x0000000800808947 */ /* 0x000fea0003800000 */
[----:B------:R-:W-:Y:S02]  /*1bb0*/  IMAD.U32 R18, RZ, RZ, UR16 ;  /* 0x00000010ff127e24 */ /* 0x000fe4000f8e00ff */
[C---:B0-----:R-:W-:Y:S02]  /*1bc0*/  VIADD R14, R13.reuse, 0xfffffffe ;  /* 0xfffffffe0d0e7836 */ /* 0x041fe40000000000 */
[----:B------:R-:W-:Y:S02]  /*1bd0*/  VIADD R15, R13, 0xffffffff ;  /* 0xffffffff0d0f7836 */ /* 0x000fe40000000000 */
[----:B------:R-:W0:Y:S01]  /*1be0*/  LDS R18, [R18+UR8] ;  /* 0x0000000812127984 */ /* 0x000e220008000800 */
[----:B------:R-:W-:Y:S01]  /*1bf0*/  ISETP.GE.U32.AND P2, PT, R14, 0xf, PT ;  /* 0x0000000f0e00780c */ /* 0x000fe20003f46070 */
[----:B------:R-:W-:Y:S01]  /*1c00*/  IMAD.MOV.U32 R21, RZ, RZ, RZ ;  /* 0x000000ffff157224 */ /* 0x000fe200078e00ff */
[----:B------:R-:W-:Y:S01]  /*1c10*/  LOP3.LUT P0, RZ, R15, 0xf, RZ, 0xc0, !PT ;  /* 0x0000000f0fff7812 */ /* 0x000fe2000780c0ff */
[----:B------:R-:W-:-:S10]  /*1c20*/  IMAD.MOV.U32 R14, RZ, RZ, 0x1 ;  /* 0x00000001ff0e7424 */ /* 0x000fd400078e00ff */
[----:B------:R-:W-:Y:S05]  /*1c30*/  @!P2 BRA `(.L_x_31) ;  /* 0x000000040020a947 */ /* 0x000fea0003800000 */
[----:B------:R-:W-:Y:S01]  /*1c40*/  IMAD.MOV.U32 R21, RZ, RZ, RZ ;  /* 0x000000ffff157224 */ /* 0x000fe200078e00ff */
[----:B------:R-:W-:Y:S01]  /*1c50*/  LOP3.LUT R16, R15, 0xfffffff0, RZ, 0xc0, !PT ;  /* 0xfffffff00f107812 */ /* 0x000fe200078ec0ff */
[----:B------:R-:W-:-:S07]  /*1c60*/  IMAD.MOV.U32 R14, RZ, RZ, 0x1 ;  /* 0x00000001ff0e7424 */ /* 0x000fce00078e00ff */
.L_x_32:
[----:B------:R-:W-:-:S05]  /*1c70*/  LEA R17, R14, UR18, 0x2 ;  /* 0x000000120e117c11 */ /* 0x000fca000f8e10ff */
[----:B------:R-:W0:Y:S04]  /*1c80*/  LDS R25, [R17] ;  /* 0x0000000011197984 */ /* 0x000e280000000800 */
[----:B------:R-:W1:Y:S04]  /*1c90*/  LDS R27, [R17+0x4] ;  /* 0x00000400111b7984 */ /* 0x000e680000000800 */
[----:B------:R-:W2:Y:S04]  /*1ca0*/  LDS R29, [R17+0x8] ;  /* 0x00000800111d7984 */ /* 0x000ea80000000800 */
[----:B------:R-:W3:Y:S04]  /*1cb0*/  LDS R19, [R17+0xc] ;  /* 0x00000c0011137984 */ /* 0x000ee80000000800 */
[----:B------:R-:W4:Y:S04]  /*1cc0*/  LDS R23, [R17+0x10] ;  /* 0x0000100011177984 */ /* 0x000f280000000800 */
[----:B------:R-:W5:Y:S04]  /*1cd0*/  LDS R20, [R17+0x14] ;  /* 0x0000140011147984 */ /* 0x000f680000000800 */
[----:B------:R-:W5:Y:S04]  /*1ce0*/  LDS R22, [R17+0x18] ;  /* 0x0000180011167984 */ /* 0x000f680000000800 */
[----:B------:R-:W5:Y:S01]  /*1cf0*/  LDS R24, [R17+0x1c] ;  /* 0x00001c0011187984 */ /* 0x000f620000000800 */
[----:B0-----:R-:W-:-:S04]  /*1d00*/  FSETP.GEU.AND P2, PT, R25, R18, PT ;  /* 0x000000121900720b */ /* 0x001fc80003f4e000 */
[----:B------:R-:W-:Y:S02]  /*1d10*/  FSEL R18, R25, R18, !P2 ;  /* 0x0000001219127208 */ /* 0x000fe40005000000 */
[----:B------:R-:W-:Y:S02]  /*1d20*/  SEL R21, R14, R21, !P2 ;  /* 0x000000150e157207 */ /* 0x000fe40005000000 */
[----:B-1----:R-:W-:-:S04]  /*1d30*/  FSETP.GEU.AND P3, PT, R27, R18, PT ;  /* 0x000000121b00720b */ /* 0x002fc80003f6e000 */
[----:B------:R-:W-:-:S04]  /*1d40*/  FSEL R18, R27, R18, !P3 ;  /* 0x000000121b127208 */ /* 0x000fc80005800000 */
[----:B--2---:R-:W-:-:S04]  /*1d50*/  FSETP.GEU.AND P4, PT, R29, R18, PT ;  /* 0x000000121d00720b */ /* 0x004fc80003f8e000 */
[----:B------:R-:W-:Y:S01]  /*1d60*/  FSEL R26, R29, R18, !P4 ;  /* 0x000000121d1a7208 */ /* 0x000fe20006000000 */
[----:B------:R-:W-:Y:S01]  /*1d70*/  @!P3 VIADD R21, R14, 0x1 ;  /* 0x000000010e15b836 */ /* 0x000fe20000000000 */
[----:B------:R-:W0:Y:S02]  /*1d80*/  LDS R18, [R17+0x20] ;  /* 0x0000200011127984 */ /* 0x000e240000000800 */
[----:B---3--:R-:W-:-:S04]  /*1d90*/  FSETP.GEU.AND P5, PT, R19, R26, PT ;  /* 0x0000001a1300720b */ /* 0x008fc80003fae000 */
[----:B------:R-:W-:Y:S01]  /*1da0*/  FSEL R26, R19, R26, !P5 ;  /* 0x0000001a131a7208 */ /* 0x000fe20006800000 */
[----:B------:R-:W-:Y:S01]  /*1db0*/  @!P4 VIADD R21, R14, 0x2 ;  /* 0x000000020e15c836 */ /* 0x000fe20000000000 */
[----:B------:R-:W1:Y:S02]  /*1dc0*/  LDS R19, [R17+0x24] ;  /* 0x0000240011137984 */ /* 0x000e640000000800 */
[----:B----4-:R-:W-:-:S04]  /*1dd0*/  FSETP.GEU.AND P6, PT, R23, R26, PT ;  /* 0x0000001a1700720b */ /* 0x010fc80003fce000 */
[----:B------:R-:W-:Y:S01]  /*1de0*/  FSEL R25, R23, R26, !P6 ;  /* 0x0000001a17197208 */ /* 0x000fe20007000000 */
[----:B------:R-:W-:Y:S01]  /*1df0*/  @!P5 VIADD R21, R14, 0x3 ;  /* 0x000000030e15d836 */ /* 0x000fe20000000000 */
[----:B------:R-:W2:Y:S02]  /*1e00*/  LDS R23, [R17+0x28] ;  /* 0x0000280011177984 */ /* 0x000ea40000000800 */
[----:B-----5:R-:W-:-:S04]  /*1e10*/  FSETP.GEU.AND P2, PT, R20, R25, PT ;  /* 0x000000191400720b */ /* 0x020fc80003f4e000 */
[----:B------:R-:W-:Y:S01]  /*1e20*/  FSEL R25, R20, R25, !P2 ;  /* 0x0000001914197208 */ /* 0x000fe20005000000 */
[----:B------:R-:W-:Y:S01]  /*1e30*/  @!P6 VIADD R21, R14, 0x4 ;  /* 0x000000040e15e836 */ /* 0x000fe20000000000 */
[----:B------:R-:W3:Y:S02]  /*1e40*/  LDS R20, [R17+0x2c] ;  /* 0x00002c0011147984 */ /* 0x000ee40000000800 */
[----:B------:R-:W-:-:S04]  /*1e50*/  FSETP.GEU.AND P3, PT, R22, R25, PT ;  /* 0x000000191600720b */ /* 0x000fc80003f6e000 */
[----:B------:R-:W-:Y:S01]  /*1e60*/  FSEL R25, R22, R25, !P3 ;  /* 0x0000001916197208 */ /* 0x000fe20005800000 */
[----:B------:R-:W-:Y:S01]  /*1e70*/  @!P2 VIADD R21, R14, 0x5 ;  /* 0x000000050e15a836 */ /* 0x000fe20000000000 */
[----:B------:R-:W4:Y:S02]  /*1e80*/  LDS R22, [R17+0x30] ;  /* 0x0000300011167984 */ /* 0x000f240000000800 */
[----:B------:R-:W-:-:S04]  /*1e90*/  FSETP.GEU.AND P4, PT, R24, R25, PT ;  /* 0x000000191800720b */ /* 0x000fc80003f8e000 */
[----:B------:R-:W-:Y:S01]  /*1ea0*/  FSEL R25, R24, R25, !P4 ;  /* 0x0000001918197208 */ /* 0x000fe20006000000 */
[----:B------:R-:W-:Y:S01]  /*1eb0*/  @!P3 VIADD R21, R14, 0x6 ;  /* 0x000000060e15b836 */ /* 0x000fe20000000000 */
[----:B------:R-:W5:Y:S02]  /*1ec0*/  LDS R24, [R17+0x34] ;  /* 0x0000340011187984 */ /* 0x000f640000000800 */
[----:B0-----:R-:W-:-:S04]  /*1ed0*/  FSETP.GEU.AND P5, PT, R18, R25, PT ;  /* 0x000000191200720b */ /* 0x001fc80003fae000 */
[----:B------:R-:W-:Y:S01]  /*1ee0*/  FSEL R26, R18, R25, !P5 ;  /* 0x00000019121a7208 */ /* 0x000fe20006800000 */
[----:B------:R-:W-:Y:S01]  /*1ef0*/  @!P4 VIADD R21, R14, 0x7 ;  /* 0x000000070e15c836 */ /* 0x000fe20000000000 */
[----:B------:R-:W0:Y:S02]  /*1f00*/  LDS R18, [R17+0x38] ;  /* 0x0000380011127984 */ /* 0x000e240000000800 */
[----:B-1----:R-:W-:-:S04]  /*1f10*/  FSETP.GEU.AND P6, PT, R19, R26, PT ;  /* 0x0000001a1300720b */ /* 0x002fc80003fce000 */
[----:B------:R-:W-:Y:S01]  /*1f20*/  FSEL R26, R19, R26, !P6 ;  /* 0x0000001a131a7208 */ /* 0x000fe20007000000 */
[----:B------:R-:W-:Y:S01]  /*1f30*/  @!P5 VIADD R21, R14, 0x8 ;  /* 0x000000080e15d836 */ /* 0x000fe20000000000 */
[----:B------:R1:W0:Y:S02]  /*1f40*/  LDS R19, [R17+0x3c] ;  /* 0x00003c0011137984 */ /* 0x0002240000000800 */
[----:B--2---:R-:W-:-:S04]  /*1f50*/  FSETP.GEU.AND P2, PT, R23, R26, PT ;  /* 0x0000001a1700720b */ /* 0x004fc80003f4e000 */
[----:B------:R-:W-:Y:S01]  /*1f60*/  FSEL R23, R23, R26, !P2 ;  /* 0x0000001a17177208 */ /* 0x000fe20005000000 */
[C---:B------:R-:W-:Y:S01]  /*1f70*/  @!P6 VIADD R21, R14.reuse, 0x9 ;  /* 0x000000090e15e836 */ /* 0x040fe20000000000 */
[----:B-1----:R-:W-:Y:S02]  /*1f80*/  IADD3 R17, PT, PT, R14, 0xf, RZ ;  /* 0x0000000f0e117810 */ /* 0x002fe40007ffe0ff */
[----:B---3--:R-:W-:-:S04]  /*1f90*/  FSETP.GEU.AND P3, PT, R20, R23, PT ;  /* 0x000000171400720b */ /* 0x008fc80003f6e000 */
[----:B------:R-:W-:Y:S01]  /*1fa0*/  FSEL R23, R20, R23, !P3 ;  /* 0x0000001714177208 */ /* 0x000fe20005800000 */
[----:B------:R-:W-:-:S03]  /*1fb0*/  @!P2 VIADD R21, R14, 0xa ;  /* 0x0000000a0e15a836 */ /* 0x000fc60000000000 */
[----:B----4-:R-:W-:-:S04]  /*1fc0*/  FSETP.GEU.AND P4, PT, R22, R23, PT ;  /* 0x000000171600720b */ /* 0x010fc80003f8e000 */
[----:B------:R-:W-:Y:S01]  /*1fd0*/  FSEL R23, R22, R23, !P4 ;  /* 0x0000001716177208 */ /* 0x000fe20006000000 */
[----:B------:R-:W-:Y:S01]  /*1fe0*/  @!P3 VIADD R21, R14, 0xb ;  /* 0x0000000b0e15b836 */ /* 0x000fe20000000000 */
[----:B------:R-:W-:Y:S02]  /*1ff0*/  ISETP.NE.AND P3, PT, R17, R16, PT ;  /* 0x000000101100720c */ /* 0x000fe40003f65270 */
[----:B-----5:R-:W-:-:S04]  /*2000*/  FSETP.GEU.AND P5, PT, R24, R23, PT ;  /* 0x000000171800720b */ /* 0x020fc80003fae000 */
[----:B------:R-:W-:Y:S01]  /*2010*/  FSEL R23, R24, R23, !P5 ;  /* 0x0000001718177208 */ /* 0x000fe20006800000 */
[----:B------:R-:W-:-:S03]  /*2020*/  @!P4 VIADD R21, R14, 0xc ;  /* 0x0000000c0e15c836 */ /* 0x000fc60000000000 */
[----:B0-----:R-:W-:-:S04]  /*2030*/  FSETP.GEU.AND P2, PT, R18, R23, PT ;  /* 0x000000171200720b */ /* 0x001fc80003f4e000 */
[----:B------:R-:W-:Y:S01]  /*2040*/  FSEL R18, R18, R23, !P2 ;  /* 0x0000001712127208 */ /* 0x000fe20005000000 */
[----:B------:R-:W-:-:S08]  /*2050*/  @!P5 VIADD R21, R14, 0xd ;  /* 0x0000000d0e15d836 */ /* 0x000fd00000000000 */
[C---:B------:R-:W-:Y:S01]  /*2060*/  @!P2 VIADD R21, R14.reuse, 0xe ;  /* 0x0000000e0e15a836 */ /* 0x040fe20000000000 */
[----:B------:R-:W-:Y:S01]  /*2070*/  FSETP.GEU.AND P2, PT, R19, R18, PT ;  /* 0x000000121300720b */ /* 0x000fe20003f4e000 */
[----:B------:R-:W-:-:S03]  /*2080*/  VIADD R14, R14, 0x10 ;  /* 0x000000100e0e7836 */ /* 0x000fc60000000000 */
[----:B------:R-:W-:Y:S02]  /*2090*/  SEL R21, R17, R21, !P2 ;  /* 0x0000001511157207 */ /* 0x000fe40005000000 */
[----:B------:R-:W-:Y:S01]  /*20a0*/  FSEL R18, R19, R18, !P2 ;  /* 0x0000001213127208 */ /* 0x000fe20005000000 */
[----:B------:R-:W-:Y:S06]  /*20b0*/  @P3 BRA `(.L_x_32) ;  /* 0xfffffff800ec3947 */ /* 0x000fec000383ffff */
.L_x_31:
[----:B------:R-:W-:Y:S05]  /*20c0*/  @!P0 BRA `(.L_x_30) ;  /* 0x0000000400388947 */ /* 0x000fea0003800000 */
[C---:B------:R-:W-:Y:S02]  /*20d0*/  LOP3.LUT R16, R15.reuse, 0xf, RZ, 0xc0, !PT ;  /* 0x0000000f0f107812 */ /* 0x040fe400078ec0ff */
[----:B------:R-:W-:Y:S02]  /*20e0*/  LOP3.LUT P0, RZ, R15, 0x7, RZ, 0xc0, !PT ;  /* 0x000000070fff7812 */ /* 0x000fe4000780c0ff */
[----:B------:R-:W-:-:S13]  /*20f0*/  ISETP.GE.U32.AND P2, PT, R16, 0x8, PT ;  /* 0x000000081000780c */ /* 0x000fda0003f46070 */
[----:B------:R-:W-:Y:S05]  /*2100*/  @!P2 BRA `(.L_x_33) ;  /* 0x000000000088a947 */ /* 0x000fea0003800000 */
[----:B------:R-:W-:-:S05]  /*2110*/  LEA R20, R14, UR18, 0x2 ;  /* 0x000000120e147c11 */ /* 0x000fca000f8e10ff */
[----:B------:R-:W0:Y:S04]  /*2120*/  LDS R17, [R20] ;  /* 0x0000000014117984 */ /* 0x000e280000000800 */
[----:B------:R-:W1:Y:S04]  /*2130*/  LDS R23, [R20+0x4] ;  /* 0x0000040014177984 */ /* 0x000e680000000800 */
[----:B------:R-:W2:Y:S04]  /*2140*/  LDS R25, [R20+0x8] ;  /* 0x0000080014197984 */ /* 0x000ea80000000800 */
[----:B------:R-:W3:Y:S04]  /*2150*/  LDS R27, [R20+0xc] ;  /* 0x00000c00141b7984 */ /* 0x000ee80000000800 */
[----:B------:R-:W4:Y:S04]  /*2160*/  LDS R19, [R20+0x10] ;  /* 0x0000100014137984 */ /* 0x000f280000000800 */
[----:B------:R-:W5:Y:S01]  /*2170*/  LDS R16, [R20+0x14] ;  /* 0x0000140014107984 */ /* 0x000f620000000800 */
[----:B0-----:R-:W-:-:S04]  /*2180*/  FSETP.GEU.AND P3, PT, R17, R18, PT ;  /* 0x000000121100720b */ /* 0x001fc80003f6e000 */
[----:B------:R-:W-:Y:S02]  /*2190*/  FSEL R18, R17, R18, !P3 ;  /* 0x0000001211127208 */ /* 0x000fe40005800000 */
[----:B------:R-:W0:Y:S01]  /*21a0*/  LDS R17, [R20+0x18] ;  /* 0x0000180014117984 */ /* 0x000e220000000800 */
[----:B------:R-:W-:Y:S02]  /*21b0*/  SEL R21, R14, R21, !P3 ;  /* 0x000000150e157207 */ /* 0x000fe40005800000 */
[----:B-1----:R-:W-:-:S04]  /*21c0*/  FSETP.GEU.AND P6, PT, R23, R18, PT ;  /* 0x000000121700720b */ /* 0x002fc80003fce000 */
[----:B------:R-:W-:Y:S02]  /*21d0*/  FSEL R18, R23, R18, !P6 ;  /* 0x0000001217127208 */ /* 0x000fe40007000000 */
[----:B------:R-:W1:Y:S02]  /*21e0*/  LDS R23, [R20+0x1c] ;  /* 0x00001c0014177984 */ /* 0x000e640000000800 */
[----:B--2---:R-:W-:-:S04]  /*21f0*/  FSETP.GEU.AND P5, PT, R25, R18, PT ;  /* 0x000000121900720b */ /* 0x004fc80003fae000 */
[----:B------:R-:W-:Y:S01]  /*2200*/  FSEL R18, R25, R18, !P5 ;  /* 0x0000001219127208 */ /* 0x000fe20006800000 */
[----:B------:R-:W-:-:S03]  /*2210*/  @!P6 VIADD R21, R14, 0x1 ;  /* 0x000000010e15e836 */ /* 0x000fc60000000000 */
[----:B---3--:R-:W-:-:S04]  /*2220*/  FSETP.GEU.AND P4, PT, R27, R18, PT ;  /* 0x000000121b00720b */ /* 0x008fc80003f8e000 */
[----:B------:R-:W-:Y:S01]  /*2230*/  FSEL R18, R27, R18, !P4 ;  /* 0x000000121b127208 */ /* 0x000fe20006000000 */
[----:B------:R-:W-:-:S03]  /*2240*/  @!P5 VIADD R21, R14, 0x2 ;  /* 0x000000020e15d836 */ /* 0x000fc60000000000 */
[----:B----4-:R-:W-:-:S04]  /*2250*/  FSETP.GEU.AND P2, PT, R19, R18, PT ;  /* 0x000000121300720b */ /* 0x010fc80003f4e000 */
[----:B------:R-:W-:Y:S01]  /*2260*/  FSEL R19, R19, R18, !P2 ;  /* 0x0000001213137208 */ /* 0x000fe20005000000 */
[----:B------:R-:W-:-:S03]  /*2270*/  @!P4 VIADD R21, R14, 0x3 ;  /* 0x000000030e15c836 */ /* 0x000fc60000000000 */
[----:B-----5:R-:W-:-:S04]  /*2280*/  FSETP.GEU.AND P3, PT, R16, R19, PT ;  /* 0x000000131000720b */ /* 0x020fc80003f6e000 */
[----:B------:R-:W-:Y:S01]  /*2290*/  FSEL R16, R16, R19, !P3 ;  /* 0x0000001310107208 */ /* 0x000fe20005800000 */
[----:B------:R-:W-:-:S03]  /*22a0*/  @!P2 VIADD R21, R14, 0x4 ;  /* 0x000000040e15a836 */ /* 0x000fc60000000000 */
[----:B0-----:R-:W-:-:S04]  /*22b0*/  FSETP.GEU.AND P6, PT, R17, R16, PT ;  /* 0x000000101100720b */ /* 0x001fc80003fce000 */
[----:B------:R-:W-:Y:S01]  /*22c0*/  FSEL R16, R17, R16, !P6 ;  /* 0x0000001011107208 */ /* 0x000fe20007000000 */
[----:B------:R-:W-:-:S03]  /*22d0*/  @!P3 VIADD R21, R14, 0x5 ;  /* 0x000000050e15b836 */ /* 0x000fc60000000000 */
[----:B-1----:R-:W-:-:S04]  /*22e0*/  FSETP.GEU.AND P4, PT, R23, R16, PT ;  /* 0x000000101700720b */ /* 0x002fc80003f8e000 */
[----:B------:R-:W-:Y:S01]  /*22f0*/  FSEL R18, R23, R16, !P4 ;  /* 0x0000001017127208 */ /* 0x000fe20006000000 */
[----:B------:R-:W-:-:S08]  /*2300*/  @!P6 VIADD R21, R14, 0x6 ;  /* 0x000000060e15e836 */ /* 0x000fd00000000000 */
[C---:B------:R-:W-:Y:S02]  /*2310*/  @!P4 VIADD R21, R14.reuse, 0x7 ;  /* 0x000000070e15c836 */ /* 0x040fe40000000000 */
[----:B------:R-:W-:-:S07]  /*2320*/  VIADD R14, R14, 0x8 ;  /* 0x000000080e0e7836 */ /* 0x000fce0000000000 */
.L_x_33:
[----:B------:R-:W-:Y:S05]  /*2330*/  @!P0 BRA `(.L_x_30) ;  /* 0x00000000009c8947 */ /* 0x000fea0003800000 */
[C---:B------:R-:W-:Y:S02]  /*2340*/  LOP3.LUT R16, R15.reuse, 0x7, RZ, 0xc0, !PT ;  /* 0x000000070f107812 */ /* 0x040fe400078ec0ff */
[----:B------:R-:W-:Y:S02]  /*2350*/  LOP3.LUT R15, R15, 0x3, RZ, 0xc0, !PT ;  /* 0x000000030f0f7812 */ /* 0x000fe400078ec0ff */
[----:B------:R-:W-:Y:S02]  /*2360*/  ISETP.GE.U32.AND P0, PT, R16, 0x4, PT ;  /* 0x000000041000780c */ /* 0x000fe40003f06070 */
[----:B------:R-:W-:-:S11]  /*2370*/  ISETP.NE.AND P2, PT, R15, RZ, PT ;  /* 0x000000ff0f00720c */ /* 0x000fd60003f45270 */
[----:B------:R-:W-:Y:S05]  /*2380*/  @!P0 BRA `(.L_x_34) ;  /* 0x0000000000488947 */ /* 0x000fea0003800000 */
[----:B------:R-:W-:-:S05]  /*2390*/  LEA R16, R14, UR18, 0x2 ;  /* 0x000000120e107c11 */ /* 0x000fca000f8e10ff */
[----:B------:R-:W0:Y:S04]  /*23a0*/  LDS R17, [R16] ;  /* 0x0000000010117984 */ /* 0x000e280000000800 */
[----:B------:R-:W1:Y:S04]  /*23b0*/  LDS R20, [R16+0x4] ;  /* 0x0000040010147984 */ /* 0x000e680000000800 */
[----:B------:R-:W2:Y:S04]  /*23c0*/  LDS R22, [R16+0x8] ;  /* 0x0000080010167984 */ /* 0x000ea80000000800 */
[----:B------:R-:W3:Y:S01]  /*23d0*/  LDS R24, [R16+0xc] ;  /* 0x00000c0010187984 */ /* 0x000ee20000000800 */
[----:B0-----:R-:W-:-:S04]  /*23e0*/  FSETP.GEU.AND P0, PT, R17, R18, PT ;  /* 0x000000121100720b */ /* 0x001fc80003f0e000 */
[----:B------:R-:W-:Y:S02]  /*23f0*/  FSEL R17, R17, R18, !P0 ;  /* 0x0000001211117208 */ /* 0x000fe40004000000 */
[----:B------:R-:W-:Y:S02]  /*2400*/  SEL R21, R14, R21, !P0 ;  /* 0x000000150e157207 */ /* 0x000fe40004000000 */
[----:B-1----:R-:W-:-:S04]  /*2410*/  FSETP.GEU.AND P3, PT, R20, R17, PT ;  /* 0x000000111400720b */ /* 0x002fc80003f6e000 */
[----:B------:R-:W-:-:S04]  /*2420*/  FSEL R17, R20, R17, !P3 ;  /* 0x0000001114117208 */ /* 0x000fc80005800000 */
[----:B--2---:R-:W-:-:S04]  /*2430*/  FSETP.GEU.AND P4, PT, R22, R17, PT ;  /* 0x000000111600720b */ /* 0x004fc80003f8e000 */
[----:B------:R-:W-:Y:S01]  /*2440*/  FSEL R17, R22, R17, !P4 ;  /* 0x0000001116117208 */ /* 0x000fe20006000000 */
[----:B------:R-:W-:-:S03]  /*2450*/  @!P3 VIADD R21, R14, 0x1 ;  /* 0x000000010e15b836 */ /* 0x000fc60000000000 */
[----:B---3--:R-:W-:-:S04]  /*2460*/  FSETP.GEU.AND P5, PT, R24, R17, PT ;  /* 0x000000111800720b */ /* 0x008fc80003fae000 */
[----:B------:R-:W-:Y:S01]  /*2470*/  FSEL R18, R24, R17, !P5 ;  /* 0x0000001118127208 */ /* 0x000fe20006800000 */
[----:B------:R-:W-:-:S08]  /*2480*/  @!P4 VIADD R21, R14, 0x2 ;  /* 0x000000020e15c836 */ /* 0x000fd00000000000 */
[C---:B------:R-:W-:Y:S02]  /*2490*/  @!P5 VIADD R21, R14.reuse, 0x3 ;  /* 0x000000030e15d836 */ /* 0x040fe40000000000 */
[----:B------:R-:W-:-:S07]  /*24a0*/  VIADD R14, R14, 0x4 ;  /* 0x000000040e0e7836 */ /* 0x000fce0000000000 */
.L_x_34:
[----:B------:R-:W-:Y:S05]  /*24b0*/  @!P2 BRA `(.L_x_30) ;  /* 0x00000000003ca947 */ /* 0x000fea0003800000 */
[----:B------:R-:W-:Y:S02]  /*24c0*/  LEA R19, R14, UR18, 0x2 ;  /* 0x000000120e137c11 */ /* 0x000fe4000f8e10ff */
[----:B------:R-:W-:-:S03]  /*24d0*/  ISETP.NE.AND P2, PT, R15, 0x1, PT ;  /* 0x000000010f00780c */ /* 0x000fc60003f45270 */
[----:B------:R-:W0:Y:S02]  /*24e0*/  LDS R17, [R19] ;  /* 0x0000000013117984 */ /* 0x000e240000000800 */
[----:B0-----:R-:W-:-:S04]  /*24f0*/  FSETP.GEU.AND P0, PT, R17, R18, PT ;  /* 0x000000121100720b */ /* 0x001fc80003f0e000 */
[----:B------:R-:W-:Y:S02]  /*2500*/  FSEL R18, R17, R18, !P0 ;  /* 0x0000001211127208 */ /* 0x000fe40004000000 */
[----:B------:R-:W-:Y:S02]  /*2510*/  SEL R21, R14, R21, !P0 ;  /* 0x000000150e157207 */ /* 0x000fe40004000000 */
[----:B------:R-:W-:Y:S05]  /*2520*/  @!P2 BRA `(.L_x_30) ;  /* 0x000000000020a947 */ /* 0x000fea0003800000 */
[----:B------:R-:W-:Y:S02]  /*2530*/  ISETP.NE.AND P2, PT, R15, 0x2, PT ;  /* 0x000000020f00780c */ /* 0x000fe40003f45270 */
[----:B------:R-:W0:Y:S11]  /*2540*/  LDS R15, [R19+0x4] ;  /* 0x00000400130f7984 */ /* 0x000e360000000800 */
[----:B------:R-:W1:Y:S01]  /*2550*/  @P2 LDS R16, [R19+0x8] ;  /* 0x0000080013102984 */ /* 0x000e620000000800 */
[----:B0-----:R-:W-:-:S04]  /*2560*/  FSETP.GEU.AND P0, PT, R15, R18, PT ;  /* 0x000000120f00720b */ /* 0x001fc80003f0e000 */
[----:B------:R-:W-:-:S04]  /*2570*/  FSEL R15, R15, R18, !P0 ;  /* 0x000000120f0f7208 */ /* 0x000fc80004000000 */
[----:B-1----:R-:W-:-:S05]  /*2580*/  FSETP.GEU.OR P3, PT, R16, R15, !P2 ;  /* 0x0000000f1000720b */ /* 0x002fca000576e400 */
[----:B------:R-:W-:-:S08]  /*2590*/  @!P0 VIADD R21, R14, 0x1 ;  /* 0x000000010e158836 */ /* 0x000fd00000000000 */
[----:B------:R-:W-:-:S07]  /*25a0*/  @!P3 VIADD R21, R14, 0x2 ;  /* 0x000000020e15b836 */ /* 0x000fce0000000000 */
.L_x_30:
[----:B------:R-:W-:Y:S01]  /*25b0*/  LEA R15, R13, UR10, 0x2 ;  /* 0x0000000a0d0f7c11 */ /* 0x000fe2000f8e10ff */
[----:B------:R-:W-:Y:S01]  /*25c0*/  IMAD.MOV.U32 R22, RZ, RZ, -0x1 ;  /* 0xffffffffff167424 */ /* 0x000fe200078e00ff */
[----:B0-----:R-:W-:Y:S01]  /*25d0*/  LEA R14, R21, UR10, 0x2 ;  /* 0x0000000a150e7c11 */ /* 0x001fe2000f8e10ff */
[----:B------:R-:W-:Y:S01]  /*25e0*/  IMAD.MOV.U32 R24, RZ, RZ, 0x7149f2ca ;  /* 0x7149f2caff187424 */ /* 0x000fe200078e00ff */
[----:B------:R-:W-:Y:S01]  /*25f0*/  LEA R13, R13, UR18, 0x2 ;  /* 0x000000120d0d7c11 */ /* 0x000fe2000f8e10ff */
[----:B------:R-:W0:Y:S01]  /*2600*/  LDS R17, [R15+-0x4] ;  /* 0xfffffc000f117984 */ /* 0x000e220000000800 */
[----:B------:R-:W-:Y:S01]  /*2610*/  LEA R21, R21, UR18, 0x2 ;  /* 0x0000001215157c11 */ /* 0x000fe2000f8e10ff */
[----:B------:R-:W1:Y:S01]  /*2620*/  LDCU UR5, c[0x0][0x39c] ;  /* 0x00007380ff0577ac */ /* 0x000e620008000800 */
[----:B------:R-:W-:Y:S01]  /*2630*/  IMAD.MOV.U32 R20, RZ, RZ, RZ ;  /* 0x000000ffff147224 */ /* 0x000fe200078e00ff */
[----:B------:R-:W-:Y:S01]  /*2640*/  LDS R18, [R14] ;  /* 0x000000000e127984 */ /* 0x000fe20000000800 */
[----:B-1----:R-:W-:-:S03]  /*2650*/  UISETP.GE.AND UP0, UPT, UR5, 0x1, UPT ;  /* 0x000000010500788c */ /* 0x002fc6000bf06270 */
[----:B0-----:R-:W-:Y:S04]  /*2660*/  STS [R14], R17 ;  /* 0x000000110e007388 */ /* 0x001fe80000000800 */
[----:B------:R-:W0:Y:S04]  /*2670*/  LDS R16, [R13+-0x4] ;  /* 0xfffffc000d107984 */ /* 0x000e280000000800 */
[----:B0-----:R-:W-:Y:S04]  /*2680*/  STS [R21], R16 ;  /* 0x0000001015007388 */ /* 0x001fe80000000800 */
[----:B------:R-:W-:Y:S04]  /*2690*/  STS [R15+-0x4], R22 ;  /* 0xfffffc160f007388 */ /* 0x000fe80000000800 */
[----:B------:R-:W-:Y:S04]  /*26a0*/  STS [R13+-0x4], R24 ;  /* 0xfffffc180d007388 */ /* 0x000fe80000000800 */
[----:B------:R-:W0:Y:S02]  /*26b0*/  LDS R19, [UR7] ;  /* 0x00000007ff137984 */ /* 0x000e240008000800 */
[----:B0-----:R-:W-:-:S05]  /*26c0*/  VIADD R19, R19, 0xffffffff ;  /* 0xffffffff13137836 */ /* 0x001fca0000000000 */
[----:B------:R0:W-:Y:S04]  /*26d0*/  STS [UR7], R19 ;  /* 0x00000013ff007988 */ /* 0x0001e80008000807 */
[----:B------:R0:W-:Y:S01]  /*26e0*/  STS [R5+0x8], R18 ;  /* 0x0000081205007388 */ /* 0x0001e20000000800 */
[----:B------:R-:W-:Y:S05]  /*26f0*/  BRA.U !UP0, `(.L_x_35) ;  /* 0x0000000908607547 */ /* 0x000fea000b800000 */
[----:B------:R-:W1:Y:S02]  /*2700*/  LDCU UR6, c[0x0][0x3ac] ;  /* 0x00007580ff0677ac */ /* 0x000e640008000800 */
[----:B-1----:R-:W-:-:S09]  /*2710*/  UISETP.GE.AND UP0, UPT, UR6, 0x1, UPT ;  /* 0x000000010600788c */ /* 0x002fd2000bf06270 */
[----:B------:R-:W-:Y:S05]  /*2720*/  BRA.U !UP0, `(.L_x_36) ;  /* 0x0000000108f47547 */ /* 0x000fea000b800000 */
[----:B------:R-:W-:Y:S01]  /*2730*/  BSSY B0, `(.L_x_37) ;  /* 0x000003b000007945 */ /* 0x000fe20003800000 */
[----:B------:R-:W-:Y:S02]  /*2740*/  IMAD.MOV.U32 R13, RZ, RZ, RZ ;  /* 0x000000ffff0d7224 */ /* 0x000fe400078e00ff */
[----:B------:R-:W-:-:S07]  /*2750*/  IMAD.MOV.U32 R20, RZ, RZ, RZ ;  /* 0x000000ffff147224 */ /* 0x000fce00078e00ff */
.L_x_44:
[----:B------:R-:W1:Y:S01]  /*2760*/  LDCU UR5, c[0x0][0x39c] ;  /* 0x00007380ff0577ac */ /* 0x000e620008000800 */
[----:B------:R-:W2:Y:S01]  /*2770*/  LDC.64 R14, c[0x0][0x380] ;  /* 0x0000e000ff0e7b82 */ /* 0x000ea20000000a00 */
[----:B-1----:R-:W-:-:S05]  /*2780*/  MOV R17, UR5 ;  /* 0x0000000500117c02 */ /* 0x002fca0008000f00 */
[----:B0-----:R-:W-:-:S04]  /*2790*/  IMAD R19, R18, R17, R13 ;  /* 0x0000001112137224 */ /* 0x001fc800078e020d */
[----:B--2---:R-:W-:-:S06]  /*27a0*/  IMAD.WIDE R14, R19, 0x4, R14 ;  /* 0x00000004130e7825 */ /* 0x004fcc00078e020e */
[----:B------:R-:W2:Y:S01]  /*27b0*/  LDG.E.CONSTANT R15, desc[UR12][R14.64] ;  /* 0x0000000c0e0f7981 */ /* 0x000ea2000c1e9900 */
[----:B------:R-:W-:Y:S01]  /*27c0*/  BSSY B1, `(.L_x_38) ;  /* 0x000002e000017945 */ /* 0x000fe20003800000 */
[----:B--2---:R-:W-:-:S13]  /*27d0*/  ISETP.GE.AND P0, PT, R15, RZ, PT ;  /* 0x000000ff0f00720c */ /* 0x004fda0003f06270 */
[----:B------:R-:W-:Y:S05]  /*27e0*/  @!P0 BRA `(.L_x_39) ;  /* 0x0000000000ac8947 */ /* 0x000fea0003800000 */
[----:B------:R-:W-:Y:S01]  /*27f0*/  IMAD R17, R15, -0x61c8864f, RZ ;  /* 0x9e3779b10f117824 */ /* 0x000fe200078e02ff */
[----:B------:R-:W-:Y:S01]  /*2800*/  BSSY.RECONVERGENT B2, `(.L_x_40) ;  /* 0x0000012000027945 */ /* 0x000fe20003800200 */
[----:B------:R-:W-:-:S03]  /*2810*/  IMAD.MOV.U32 R19, RZ, RZ, RZ ;  /* 0x000000ffff137224 */ /* 0x000fc600078e00ff */
[----:B------:R-:W-:-:S07]  /*2820*/  LOP3.LUT R16, R17, R8, RZ, 0xc0, !PT ;  /* 0x0000000811107212 */ /* 0x000fce00078ec0ff */
.L_x_42:
[----:B------:R-:W-:Y:S01]  /*2830*/  IMAD.IADD R17, R16, 0x1, R19 ;  /* 0x0000000110117824 */ /* 0x000fe200078e0213 */
[----:B------:R-:W-:-:S04]  /*2840*/  PLOP3.LUT P0, PT, PT, PT, PT, 0x80, 0x8 ;  /* 0x000000000008781c */ /* 0x000fc80003f0f070 */
[----:B------:R-:W-:-:S05]  /*2850*/  LOP3.LUT R17, R17, R8, RZ, 0xc0, !PT ;  /* 0x0000000811117212 */ /* 0x000fca00078ec0ff */
[----:B------:R-:W-:-:S05]  /*2860*/  IMAD R17, R17, 0x4, R4 ;  /* 0x0000000411117824 */ /* 0x000fca00078e0204 */
[----:B------:R-:W0:Y:S02]  /*2870*/  LDS R14, [R17+0x8] ;  /* 0x00000800110e7984 */ /* 0x000e240000000800 */
[----:B0-----:R-:W-:-:S13]  /*2880*/  ISETP.NE.AND P2, PT, R14, -0x1, PT ;  /* 0xffffffff0e00780c */ /* 0x001fda0003f45270 */
[----:B------:R-:W-:Y:S05]  /*2890*/  @!P2 BRA `(.L_x_41) ;  /* 0x000000000020a947 */ /* 0x000fea0003800000 */
[----:B------:R-:W-:Y:S02]  /*28a0*/  ISETP.NE.AND P2, PT, R14, R15, PT ;  /* 0x0000000f0e00720c */ /* 0x000fe40003f45270 */
[----:B------:R-:W-:-:S11]  /*28b0*/  PLOP3.LUT P0, PT, PT, PT, PT, 0x8, 0x80 ;  /* 0x000000000080781c */ /* 0x000fd60003f0e170 */
[----:B------:R-:W-:Y:S05]  /*28c0*/  @!P2 BRA `(.L_x_41) ;  /* 0x000000000014a947 */ /* 0x000fea0003800000 */
[----:B------:R-:W0:Y:S01]  /*28d0*/  LDCU UR5, c[0x0][0x3ac] ;  /* 0x00007580ff0577ac */ /* 0x000e220008000800 */
[----:B------:R-:W-:-:S05]  /*28e0*/  VIADD R19, R19, 0x1 ;  /* 0x0000000113137836 */ /* 0x000fca0000000000 */
[----:B0-----:R-:W-:-:S13]  /*28f0*/  ISETP.NE.AND P0, PT, R19, UR5, PT ;  /* 0x0000000513007c0c */ /* 0x001fda000bf05270 */
[----:B------:R-:W-:Y:S05]  /*2900*/  @P0 BRA `(.L_x_42) ;  /* 0xfffffffc00c80947 */ /* 0x000fea000383ffff */
[----:B------:R-:W-:-:S13]  /*2910*/  PLOP3.LUT P0, PT, PT, PT, PT, 0x80, 0x8 ;  /* 0x000000000008781c */ /* 0x000fda0003f0f070 */
.L_x_41:
[----:B------:R-:W-:Y:S05]  /*2920*/  BSYNC.RECONVERGENT B2 ;  /* 0x0000000000027941 */ /* 0x000fea0003800200 */
.L_x_40:
[----:B------:R-:W0:Y:S02]  /*2930*/  LDCU UR5, c[0x0][0x39c] ;  /* 0x00007380ff0577ac */ /* 0x000e240008000800 */
[----:B0-----:R-:W-:-:S05]  /*2940*/  IMAD.U32 R17, RZ, RZ, UR5 ;  /* 0x00000005ff117e24 */ /* 0x001fca000f8e00ff */
[----:B------:R-:W-:-:S13]  /*2950*/  ISETP.GE.OR P0, PT, R20, R17, !P0 ;  /* 0x000000111400720c */ /* 0x000fda0004706670 */
[----:B------:R-:W-:Y:S05]  /*2960*/  @P0 BRA `(.L_x_39) ;  /* 0x00000000004c0947 */ /* 0x000fea0003800000 */
[C---:B------:R-:W-:Y:S01]  /*2970*/  LEA R22, R20.reuse, UR17, 0x2 ;  /* 0x0000001114167c11 */ /* 0x040fe2000f8e10ff */
[----:B------:R-:W-:Y:S01]  /*2980*/  IMAD.MOV.U32 R24, RZ, RZ, 0x7149f2ca ;  /* 0x7149f2caff187424 */ /* 0x000fe200078e00ff */
[C---:B------:R-:W-:Y:S01]  /*2990*/  LEA R19, R20.reuse, UR9, 0x2 ;  /* 0x0000000914137c11 */ /* 0x040fe2000f8e10ff */
[----:B------:R-:W0:Y:S01]  /*29a0*/  LDC R26, c[0x0][0x3ac] ;  /* 0x0000eb00ff1a7b82 */ /* 0x000e220000000800 */
[----:B------:R-:W-:Y:S01]  /*29b0*/  IMAD.MOV.U32 R21, RZ, RZ, RZ ;  /* 0x000000ffff157224 */ /* 0x000fe200078e00ff */
[----:B------:R1:W-:Y:S01]  /*29c0*/  STS [R22], R15 ;  /* 0x0000000f16007388 */ /* 0x0003e20000000800 */
[----:B------:R-:W-:Y:S02]  /*29d0*/  IMAD.MOV.U32 R14, RZ, RZ, -0x1 ;  /* 0xffffffffff0e7424 */ /* 0x000fe400078e00ff */
[----:B------:R-:W-:Y:S01]  /*29e0*/  VIADD R20, R20, 0x1 ;  /* 0x0000000114147836 */ /* 0x000fe20000000000 */
[----:B------:R1:W-:Y:S06]  /*29f0*/  STS [R19], R24 ;  /* 0x0000001813007388 */ /* 0x0003ec0000000800 */
.L_x_43:
[----:B-1----:R-:W-:Y:S01]  /*2a00*/  IMAD.IADD R19, R16, 0x1, R21 ;  /* 0x0000000110137824 */ /* 0x002fe200078e0215 */
[----:B------:R-:W-:Y:S05]  /*2a10*/  YIELD ;  /* 0x0000000000007946 */ /* 0x000fea0003800000 */
[----:B------:R-:W-:Y:S01]  /*2a20*/  LOP3.LUT R19, R19, R8, RZ, 0xc0, !PT ;  /* 0x0000000813137212 */ /* 0x000fe200078ec0ff */
[----:B------:R-:W-:-:S04]  /*2a30*/  VIADD R21, R21, 0x1 ;  /* 0x0000000115157836 */ /* 0x000fc80000000000 */
[----:B------:R-:W-:Y:S01]  /*2a40*/  IMAD R19, R19, 0x4, R6 ;  /* 0x0000000413137824 */ /* 0x000fe200078e0206 */
[----:B0-----:R-:W-:-:S04]  /*2a50*/  ISETP.LT.AND P2, PT, R21, R26, PT ;  /* 0x0000001a1500720c */ /* 0x001fc80003f41270 */
[----:B------:R-:W0:Y:S02]  /*2a60*/  ATOMS.CAS R22, [R19+0x4], R14, R15 ;  /* 0x0000040e1316738d */ /* 0x000e24000000000f */
[----:B0-----:R-:W-:-:S04]  /*2a70*/  ISETP.NE.AND P0, PT, R22, R15, PT ;  /* 0x0000000f1600720c */ /* 0x001fc80003f05270 */
[----:B------:R-:W-:-:S13]  /*2a80*/  ISETP.NE.AND P0, PT, R22, -0x1, P0 ;  /* 0xffffffff1600780c */ /* 0x000fda0000705270 */
[----:B------:R-:W-:Y:S05]  /*2a90*/  @P0 BRA P2, `(.L_x_43) ;  /* 0xfffffffc00d80947 */ /* 0x000fea000103ffff */
.L_x_39:
[----:B------:R-:W-:Y:S05]  /*2aa0*/  BSYNC B1 ;  /* 0x0000000000017941 */ /* 0x000fea0003800000 */
.L_x_38:
[----:B------:R-:W-:-:S05]  /*2ab0*/  VIADD R13, R13, 0x1 ;  /* 0x000000010d0d7836 */ /* 0x000fca0000000000 */
[----:B------:R-:W-:-:S13]  /*2ac0*/  ISETP.NE.AND P0, PT, R13, R17, PT ;  /* 0x000000110d00720c */ /* 0x000fda0003f05270 */
[----:B------:R-:W-:Y:S05]  /*2ad0*/  @P0 BRA `(.L_x_44) ;  /* 0xfffffffc00200947 */ /* 0x000fea000383ffff */
[----:B------:R-:W-:Y:S05]  /*2ae0*/  BSYNC B0 ;  /* 0x0000000000007941 */ /* 0x000fea0003800000 */
.L_x_37:
[----:B------:R-:W-:Y:S05]  /*2af0*/  BRA `(.L_x_35) ;  /* 0x0000000400607947 */ /* 0x000fea0003800000 */
.L_x_36:
[----:B------:R-:W-:Y:S01]  /*2b00*/  UISETP.GE.U32.AND UP0, UPT, UR5, 0x4, UPT ;  /* 0x000000040500788c */ /* 0x000fe2000bf06070 */
[----:B------:R-:W-:Y:S02]  /*2b10*/  IMAD.MOV.U32 R13, RZ, RZ, RZ ;  /* 0x000000ffff0d7224 */ /* 0x000fe400078e00ff */
[----:B------:R-:W-:-:S06]  /*2b20*/  IMAD.MOV.U32 R20, RZ, RZ, RZ ;  /* 0x000000ffff147224 */ /* 0x000fcc00078e00ff */
[----:B------:R-:W-:Y:S05]  /*2b30*/  BRA.U !UP0, `(.L_x_45) ;  /* 0x0000000108c07547 */ /* 0x000fea000b800000 */
[----:B------:R-:W1:Y:S01]  /*2b40*/  LDC.64 R14, c[0x0][0x380] ;  /* 0x0000e000ff0e7b82 */ /* 0x000e620000000a00 */
[----:B------:R-:W-:Y:S01]  /*2b50*/  IMAD.MOV.U32 R13, RZ, RZ, RZ ;  /* 0x000000ffff0d7224 */ /* 0x000fe200078e00ff */
[----:B------:R-:W2:Y:S01]  /*2b60*/  LDCU UR6, c[0x0][0x39c] ;  /* 0x00007380ff0677ac */ /* 0x000ea20008000800 */
[----:B------:R-:W-:Y:S01]  /*2b70*/  IMAD.MOV.U32 R20, RZ, RZ, RZ ;  /* 0x000000ffff147224 */ /* 0x000fe200078e00ff */
[----:B------:R-:W-:-:S12]  /*2b80*/  ULOP3.LUT UR20, UR5, 0x7ffffffc, URZ, 0xc0, !UPT ;  /* 0x7ffffffc05147892 */ /* 0x000fd8000f8ec0ff */
.L_x_46:
[----:B--2---:R-:W-:Y:S02]  /*2b90*/  UMOV UR5, UR6 ;  /* 0x0000000600057c82 */ /* 0x004fe40008000000 */
[----:B---3--:R-:W-:-:S04]  /*2ba0*/  IMAD R17, R18, UR5, R13 ;  /* 0x0000000512117c24 */ /* 0x008fc8000f8e020d */
[----:B-1----:R-:W-:-:S05]  /*2bb0*/  IMAD.WIDE R16, R17, 0x4, R14 ;  /* 0x0000000411107825 */ /* 0x002fca00078e020e */
[----:B------:R-:W2:Y:S04]  /*2bc0*/  LDG.E.CONSTANT R23, desc[UR12][R16.64] ;  /* 0x0000000c10177981 */ /* 0x000ea8000c1e9900 */
[----:B0-----:R-:W3:Y:S04]  /*2bd0*/  LDG.E.CONSTANT R19, desc[UR12][R16.64+0x4] ;  /* 0x0000040c10137981 */ /* 0x001ee8000c1e9900 */
[----:B------:R-:W4:Y:S04]  /*2be0*/  LDG.E.CONSTANT R21, desc[UR12][R16.64+0x8] ;  /* 0x0000080c10157981 */ /* 0x000f28000c1e9900 */
[----:B------:R0:W5:Y:S01]  /*2bf0*/  LDG.E.CONSTANT R22, desc[UR12][R16.64+0xc] ;  /* 0x00000c0c10167981 */ /* 0x000162000c1e9900 */
[----:B------:R-:W-:Y:S01]  /*2c00*/  ISETP.GE.AND P0, PT, R20, UR5, PT ;  /* 0x0000000514007c0c */ /* 0x000fe2000bf06270 */
[----:B------:R-:W-:-:S03]  /*2c10*/  VIADD R13, R13, 0x4 ;  /* 0x000000040d0d7836 */ /* 0x000fc60000000000 */
[----:B--2---:R-:W-:-:S13]  /*2c20*/  ISETP.LT.OR P0, PT, R23, RZ, P0 ;  /* 0x000000ff1700720c */ /* 0x004fda0000701670 */
[C---:B------:R-:W-:Y:S01]  /*2c30*/  @!P0 LEA R24, R20.reuse, UR17, 0x2 ;  /* 0x0000001114188c11 */ /* 0x040fe2000f8e10ff */
[----:B------:R-:W-:Y:S01]  /*2c40*/  @!P0 IMAD.MOV.U32 R26, RZ, RZ, 0x7149f2ca ;  /* 0x7149f2caff1a8424 */ /* 0x000fe200078e00ff */
[C---:B------:R-:W-:Y:S01]  /*2c50*/  @!P0 LEA R25, R20.reuse, UR9, 0x2 ;  /* 0x0000000914198c11 */ /* 0x040fe2000f8e10ff */
[----:B------:R-:W-:Y:S02]  /*2c60*/  @!P0 VIADD R20, R20, 0x1 ;  /* 0x0000000114148836 */ /* 0x000fe40000000000 */
[----:B------:R1:W-:Y:S03]  /*2c70*/  @!P0 STS [R24], R23 ;  /* 0x0000001718008388 */ /* 0x0003e60000000800 */
[----:B------:R-:W-:Y:S01]  /*2c80*/  ISETP.GE.AND P2, PT, R20, UR5, PT ;  /* 0x0000000514007c0c */ /* 0x000fe2000bf46270 */
[----:B------:R-:W-:Y:S01]  /*2c90*/  @!P0 STS [R25], R26 ;  /* 0x0000001a19008388 */ /* 0x000fe20000000800 */
[----:B------:R-:W-:-:S02]  /*2ca0*/  ISETP.NE.AND P0, PT, R13, UR20, PT ;  /* 0x000000140d007c0c */ /* 0x000fc4000bf05270 */
[----:B---3--:R-:W-:-:S13]  /*2cb0*/  ISETP.LT.OR P2, PT, R19, RZ, P2 ;  /* 0x000000ff1300720c */ /* 0x008fda0001741670 */
[C---:B------:R-:W-:Y:S01]  /*2cc0*/  @!P2 LEA R28, R20.reuse, UR17, 0x2 ;  /* 0x00000011141cac11 */ /* 0x040fe2000f8e10ff */
[----:B------:R-:W-:Y:S01]  /*2cd0*/  @!P2 IMAD.MOV.U32 R29, RZ, RZ, 0x7149f2ca ;  /* 0x7149f2caff1da424 */ /* 0x000fe200078e00ff */
[C---:B------:R-:W-:Y:S01]  /*2ce0*/  @!P2 LEA R27, R20.reuse, UR9, 0x2 ;  /* 0x00000009141bac11 */ /* 0x040fe2000f8e10ff */
[----:B------:R-:W-:Y:S02]  /*2cf0*/  @!P2 VIADD R20, R20, 0x1 ;  /* 0x000000011414a836 */ /* 0x000fe40000000000 */
[----:B------:R2:W-:Y:S03]  /*2d00*/  @!P2 STS [R28], R19 ;  /* 0x000000131c00a388 */ /* 0x0005e60000000800 */
[----:B------:R-:W-:Y:S01]  /*2d10*/  ISETP.GE.AND P3, PT, R20, UR5, PT ;  /* 0x0000000514007c0c */ /* 0x000fe2000bf66270 */
[----:B------:R3:W-:Y:S03]  /*2d20*/  @!P2 STS [R27], R29 ;  /* 0x0000001d1b00a388 */ /* 0x0007e60000000800 */
[----:B----4-:R-:W-:-:S13]  /*2d30*/  ISETP.LT.OR P3, PT, R21, RZ, P3 ;  /* 0x000000ff1500720c */ /* 0x010fda0001f61670 */
[C---:B0-----:R-:W-:Y:S01]  /*2d40*/  @!P3 LEA R16, R20.reuse, UR17, 0x2 ;  /* 0x000000111410bc11 */ /* 0x041fe2000f8e10ff */
[----:B-1----:R-:W-:Y:S01]  /*2d50*/  @!P3 IMAD.MOV.U32 R24, RZ, RZ, 0x7149f2ca ;  /* 0x7149f2caff18b424 */ /* 0x002fe200078e00ff */
[C---:B------:R-:W-:Y:S01]  /*2d60*/  @!P3 LEA R17, R20.reuse, UR9, 0x2 ;  /* 0x000000091411bc11 */ /* 0x040fe2000f8e10ff */
[----:B------:R-:W-:Y:S02]  /*2d70*/  @!P3 VIADD R20, R20, 0x1 ;  /* 0x000000011414b836 */ /* 0x000fe40000000000 */
[----:B------:R3:W-:Y:S03]  /*2d80*/  @!P3 STS [R16], R21 ;  /* 0x000000151000b388 */ /* 0x0007e60000000800 */
[----:B------:R-:W-:Y:S01]  /*2d90*/  ISETP.GE.AND P4, PT, R20, UR5, PT ;  /* 0x0000000514007c0c */ /* 0x000fe2000bf86270 */
[----:B------:R3:W-:Y:S03]  /*2da0*/  @!P3 STS [R17], R24 ;  /* 0x000000181100b388 */ /* 0x0007e60000000800 */
[----:B-----5:R-:W-:-:S13]  /*2db0*/  ISETP.LT.OR P4, PT, R22, RZ, P4 ;  /* 0x000000ff1600720c */ /* 0x020fda0002781670 */
[C---:B------:R-:W-:Y:S02]  /*2dc0*/  @!P4 LEA R23, R20.reuse, UR17, 0x2 ;  /* 0x000000111417cc11 */ /* 0x040fe4000f8e10ff */
[C---:B--2---:R-:W-:Y:S01]  /*2dd0*/  @!P4 LEA R19, R20.reuse, UR9, 0x2 ;  /* 0x000000091413cc11 */ /* 0x044fe2000f8e10ff */
[----:B------:R-:W-:Y:S01]  /*2de0*/  @!P4 VIADD R20, R20, 0x1 ;  /* 0x000000011414c836 */ /* 0x000fe20000000000 */
[----:B------:R-:W-:Y:S01]  /*2df0*/  @!P4 MOV R26, 0x7149f2ca ;  /* 0x7149f2ca001ac802 */ /* 0x000fe20000000f00 */
[----:B------:R3:W-:Y:S04]  /*2e00*/  @!P4 STS [R23], R22 ;  /* 0x000000161700c388 */ /* 0x0007e80000000800 */
[----:B------:R3:W-:Y:S01]  /*2e10*/  @!P4 STS [R19], R26 ;  /* 0x0000001a1300c388 */ /* 0x0007e20000000800 */
[----:B------:R-:W-:Y:S05]  /*2e20*/  @P0 BRA `(.L_x_46) ;  /* 0xfffffffc00580947 */ /* 0x000fea000383ffff */
[----:B------:R-:W-:-:S07]  /*2e30*/  IMAD.U32 R13, RZ, RZ, UR20 ;  /* 0x00000014ff0d7e24 */ /* 0x000fce000f8e00ff */
.L_x_45:
[----:B------:R-:W-:-:S09]  /*2e40*/  UISETP.NE.AND UP0, UPT, UR23, URZ, UPT ;  /* 0x000000ff1700728c */ /* 0x000fd2000bf05270 */
[----:B------:R-:W-:Y:S05]  /*2e50*/  BRA.U !UP0, `(.L_x_35) ;  /* 0x0000000108887547 */ /* 0x000fea000b800000 */
[----:B------:R-:W1:Y:S01]  /*2e60*/  LDC.64 R14, c[0x0][0x380] ;  /* 0x0000e000ff0e7b82 */ /* 0x000e620000000a00 */
[----:B------:R-:W-:-:S04]  /*2e70*/  IMAD R13, R18, UR5, R13 ;  /* 0x00000005120d7c24 */ /* 0x000fc8000f8e020d */
[----:B-1----:R-:W-:-:S05]  /*2e80*/  IMAD.WIDE R14, R13, 0x4, R14 ;  /* 0x000000040d0e7825 */ /* 0x002fca00078e020e */
[----:B------:R-:W2:Y:S01]  /*2e90*/  LDG.E.CONSTANT R13, desc[UR12][R14.64] ;  /* 0x0000000c0e0d7981 */ /* 0x000ea2000c1e9900 */
[----:B------:R-:W-:Y:S01]  /*2ea0*/  ISETP.GE.AND P0, PT, R20, UR5, PT ;  /* 0x0000000514007c0c */ /* 0x000fe2000bf06270 */
[----:B------:R-:W-:-:S03]  /*2eb0*/  UISETP.NE.AND UP0, UPT, UR23, 0x1, UPT ;  /* 0x000000011700788c */ /* 0x000fc6000bf05270 */
[----:B--2---:R-:W-:-:S13]  /*2ec0*/  ISETP.LT.OR P0, PT, R13, RZ, P0 ;  /* 0x000000ff0d00720c */ /* 0x004fda0000701670 */
[C---:B---3--:R-:W-:Y:S01]  /*2ed0*/  @!P0 LEA R16, R20.reuse, UR17, 0x2 ;  /* 0x0000001114108c11 */ /* 0x048fe2000f8e10ff */
[----:B0-----:R-:W-:Y:S01]  /*2ee0*/  @!P0 IMAD.MOV.U32 R18, RZ, RZ, 0x7149f2ca ;  /* 0x7149f2caff128424 */ /* 0x001fe200078e00ff */
[C---:B------:R-:W-:Y:S01]  /*2ef0*/  @!P0 LEA R17, R20.reuse, UR9, 0x2 ;  /* 0x0000000914118c11 */ /* 0x040fe2000f8e10ff */
[----:B------:R-:W-:Y:S02]  /*2f00*/  @!P0 VIADD R20, R20, 0x1 ;  /* 0x0000000114148836 */ /* 0x000fe40000000000 */
[----:B------:R1:W-:Y:S04]  /*2f10*/  @!P0 STS [R16], R13 ;  /* 0x0000000d10008388 */ /* 0x0003e80000000800 */
[----:B------:R1:W-:Y:S01]  /*2f20*/  @!P0 STS [R17], R18 ;  /* 0x0000001211008388 */ /* 0x0003e20000000800 */
[----:B------:R-:W-:Y:S05]  /*2f30*/  BRA.U !UP0, `(.L_x_35) ;  /* 0x0000000108507547 */ /* 0x000fea000b800000 */
[----:B-1----:R-:W2:Y:S01]  /*2f40*/  LDG.E.CONSTANT R13, desc[UR12][R14.64+0x4] ;  /* 0x0000040c0e0d7981 */ /* 0x002ea2000c1e9900 */
[----:B------:R-:W-:Y:S01]  /*2f50*/  ISETP.GE.AND P0, PT, R20, UR5, PT ;  /* 0x0000000514007c0c */ /* 0x000fe2000bf06270 */
[----:B------:R-:W-:-:S03]  /*2f60*/  UISETP.NE.AND UP0, UPT, UR23, 0x2, UPT ;  /* 0x000000021700788c */ /* 0x000fc6000bf05270 */
[----:B--2---:R-:W-:-:S13]  /*2f70*/  ISETP.LT.OR P0, PT, R13, RZ, P0 ;  /* 0x000000ff0d00720c */ /* 0x004fda0000701670 */
[C---:B------:R-:W-:Y:S01]  /*2f80*/  @!P0 LEA R16, R20.reuse, UR17, 0x2 ;  /* 0x0000001114108c11 */ /* 0x040fe2000f8e10ff */
[----:B------:R-:W-:Y:S01]  /*2f90*/  @!P0 IMAD.MOV.U32 R18, RZ, RZ, 0x7149f2ca ;  /* 0x7149f2caff128424 */ /* 0x000fe200078e00ff */
[C---:B------:R-:W-:Y:S01]  /*2fa0*/  @!P0 LEA R17, R20.reuse, UR9, 0x2 ;  /* 0x0000000914118c11 */ /* 0x040fe2000f8e10ff */
[----:B------:R-:W-:Y:S02]  /*2fb0*/  @!P0 VIADD R20, R20, 0x1 ;  /* 0x0000000114148836 */ /* 0x000fe40000000000 */
[----:B------:R2:W-:Y:S04]  /*2fc0*/  @!P0 STS [R16], R13 ;  /* 0x0000000d10008388 */ /* 0x0005e80000000800 */
[----:B------:R2:W-:Y:S01]  /*2fd0*/  @!P0 STS [R17], R18 ;  /* 0x0000001211008388 */ /* 0x0005e20000000800 */
[----:B------:R-:W-:Y:S05]  /*2fe0*/  BRA.U !UP0, `(.L_x_35) ;  /* 0x0000000108247547 */ /* 0x000fea000b800000 */
[----:B------:R-:W3:Y:S01]  /*2ff0*/  LDG.E.CONSTANT R14, desc[UR12][R14.64+0x8] ;  /* 0x0000080c0e0e7981 */ /* 0x000ee2000c1e9900 */
[----:B------:R-:W-:-:S04]  /*3000*/  ISETP.GE.AND P0, PT, R20, UR5, PT ;  /* 0x0000000514007c0c */ /* 0x000fc8000bf06270 */
[----:B---3--:R-:W-:-:S13]  /*3010*/  ISETP.LT.OR P0, PT, R14, RZ, P0 ;  /* 0x000000ff0e00720c */ /* 0x008fda0000701670 */
[C---:B--2---:R-:W-:Y:S01]  /*3020*/  @!P0 LEA R13, R20.reuse, UR17, 0x2 ;  /* 0x00000011140d8c11 */ /* 0x044fe2000f8e10ff */
[----:B------:R-:W-:Y:S01]  /*3030*/  @!P0 IMAD.MOV.U32 R17, RZ, RZ, 0x7149f2ca ;  /* 0x7149f2caff118424 */ /* 0x000fe200078e00ff */
[C---:B------:R-:W-:Y:S01]  /*3040*/  @!P0 LEA R16, R20.reuse, UR9, 0x2 ;  /* 0x0000000914108c11 */ /* 0x040fe2000f8e10ff */
[----:B------:R-:W-:Y:S02]  /*3050*/  @!P0 VIADD R20, R20, 0x1 ;  /* 0x0000000114148836 */ /* 0x000fe40000000000 */
[----:B------:R4:W-:Y:S04]  /*3060*/  @!P0 STS [R13], R14 ;  /* 0x0000000e0d008388 */ /* 0x0009e80000000800 */
[----:B------:R4:W-:Y:S02]  /*3070*/  @!P0 STS [R16], R17 ;  /* 0x0000001110008388 */ /* 0x0009e40000000800 */
.L_x_35:
[----:B------:R0:W-:Y:S02]  /*3080*/  STS [R5+0x4], R20 ;  /* 0x0000041405007388 */ /* 0x0001e40000000800 */
.L_x_29:
[----:B------:R-:W-:Y:S05]  /*3090*/  WARPSYNC.ALL ;  /* 0x0000000000007948 */ /* 0x000fea0003800000 */
[----:B------:R-:W-:Y:S06]  /*30a0*/  BAR.SYNC.DEFER_BLOCKING 0x0 ;  /* 0x0000000000007b1d */ /* 0x000fec0000010000 */
[----:B-12-4-:R-:W1:Y:S02]  /*30b0*/  LDS R13, [R5+0x4] ;  /* 0x00000400050d7984 */ /* 0x016e640000000800 */
[----:B-1----:R-:W-:-:S13]  /*30c0*/  ISETP.GE.AND P0, PT, R13, 0x1, PT ;  /* 0x000000010d00780c */ /* 0x002fda0003f06270 */
[----:B------:R-:W-:Y:S05]  /*30d0*/  @!P0 BRA `(.L_x_28) ;  /* 0x0000002c00288947 */ /* 0x000fea0003800000 */
[----:B0-----:R-:W-:Y:S01]  /*30e0*/  SHF.R.U32.HI R18, RZ, 0x5, R0 ;  /* 0x00000005ff127819 */ /* 0x001fe20000011600 */
[----:B------:R-:W0:Y:S03]  /*30f0*/  LDCU.64 UR20, c[0x0][0x388] ;  /* 0x00007100ff1477ac */ /* 0x000e260008000a00 */
[----:B------:R-:W-:-:S13]  /*3100*/  ISETP.GE.AND P0, PT, R18, R13, PT ;  /* 0x0000000d1200720c */ /* 0x000fda0003f06270 */
[----:B------:R-:W-:Y:S05]  /*3110*/  @P0 BRA `(.L_x_47) ;  /* 0x0000000c00840947 */ /* 0x000fea0003800000 */
.L_x_58:
[----:B-1-3--:R-:W1:Y:S01]  /*3120*/  LDC R24, c[0x0][0x3a0] ;  /* 0x0000e800ff187b82 */ /* 0x00ae620000000800 */
[----:B------:R-:W-:Y:S01]  /*3130*/  BSSY.RECONVERGENT B0, `(.L_x_48) ;  /* 0x00000cc000007945 */ /* 0x000fe20003800200 */
[----:B------:R-:W-:Y:S01]  /*3140*/  IMAD.MOV.U32 R20, RZ, RZ, RZ ;  /* 0x000000ffff147224 */ /* 0x000fe200078e00ff */
[----:B-1----:R-:W-:-:S13]  /*3150*/  ISETP.GE.AND P0, PT, R2, R24, PT ;  /* 0x000000180200720c */ /* 0x002fda0003f06270 */
[----:B0-----:R-:W-:Y:S05]  /*3160*/  @P0 BRA `(.L_x_49) ;  /* 0x0000000c00200947 */ /* 0x001fea0003800000 */
[----:B------:R-:W-:Y:S01]  /*3170*/  LEA R21, R18, UR17, 0x2 ;  /* 0x0000001112157c11 */ /* 0x000fe2000f8e10ff */
[----:B------:R-:W-:Y:S01]  /*3180*/  BSSY.RECONVERGENT B1, `(.L_x_50) ;  /* 0x0000055000017945 */ /* 0x000fe20003800200 */
[----:B------:R-:W-:Y:S01]  /*3190*/  ISETP.GE.U32.AND P0, PT, R7, 0x1e0, PT ;  /* 0x000001e00700780c */ /* 0x000fe20003f06070 */
[----:B------:R-:W-:Y:S02]  /*31a0*/  IMAD.MOV.U32 R20, RZ, RZ, RZ ;  /* 0x000000ffff147224 */ /* 0x000fe400078e00ff */
[----:B------:R-:W-:Y:S01]  /*31b0*/  IMAD.MOV.U32 R22, RZ, RZ, R2 ;  /* 0x000000ffff167224 */ /* 0x000fe200078e0002 */
[----:B------:R-:W1:Y:S09]  /*31c0*/  LDS R21, [R21] ;  /* 0x0000000015157984 */ /* 0x000e720000000800 */
[----:B------:R-:W-:Y:S05]  /*31d0*/  @!P0 BRA `(.L_x_51) ;  /* 0x00000004003c8947 */ /* 0x000fea0003800000 */
[----:B------:R-:W2:Y:S01]  /*31e0*/  S2R R14, SR_CgaCtaId ;  /* 0x00000000000e7919 */ /* 0x000ea20000008800 */
[----:B------:R-:W-:Y:S01]  /*31f0*/  MOV R19, 0x400 ;  /* 0x0000040000137802 */ /* 0x000fe20000000f00 */
[----:B------:R-:W-:Y:S02]  /*3200*/  IMAD.MOV.U32 R25, RZ, RZ, RZ ;  /* 0x000000ffff197224 */ /* 0x000fe400078e00ff */
[----:B------:R-:W-:Y:S02]  /*3210*/  IMAD.MOV.U32 R20, RZ, RZ, RZ ;  /* 0x000000ffff147224 */ /* 0x000fe400078e00ff */
[----:B------:R-:W-:Y:S01]  /*3220*/  IMAD.MOV.U32 R22, RZ, RZ, R2 ;  /* 0x000000ffff167224 */ /* 0x000fe200078e0002 */
[----:B--2---:R-:W-:-:S07]  /*3230*/  LEA R19, R14, R19, 0x18 ;  /* 0x000000130e137211 */ /* 0x004fce00078ec0ff */
.L_x_52:
[----:B------:R-:W-:Y:S02]  /*3240*/  IMAD.MOV.U32 R23, RZ, RZ, RZ ;  /* 0x000000ffff177224 */ /* 0x000fe400078e00ff */
[----:B-1----:R-:W-:-:S03]  /*3250*/  IMAD.WIDE R16, R21, R24, R22 ;  /* 0x0000001815107225 */ /* 0x002fc600078e0216 */
[----:B0-----:R-:W-:-:S04]  /*3260*/  LEA R14, P0, R16, UR20, 0x2 ;  /* 0x00000014100e7c11 */ /* 0x001fc8000f8010ff */
[----:B------:R-:W-:-:S05]  /*3270*/  LEA.HI.X R15, R16, UR21, R17, 0x2, P0 ;  /* 0x00000015100f7c11 */ /* 0x000fca00080f1411 */
[----:B------:R-:W2:Y:S01]  /*3280*/  LDG.E.CONSTANT R23, desc[UR12][R14.64] ;  /* 0x0000000c0e177981 */ /* 0x000ea2000c1e9900 */
[----:B------:R-:W-:-:S03]  /*3290*/  IMAD R16, R22, 0x4, R19 ;  /* 0x0000000416107824 */ /* 0x000fc600078e0213 */
[----:B------:R-:W3:Y:S04]  /*32a0*/  LDG.E.CONSTANT R17, desc[UR12][R14.64+0x80] ;  /* 0x0000800c0e117981 */ /* 0x000ee8000c1e9900 */
[----:B------:R-:W2:Y:S04]  /*32b0*/  LDS R26, [R16] ;  /* 0x00000000101a7984 */ /* 0x000ea80000000800 */
[----:B------:R-:W3:Y:S01]  /*32c0*/  LDS R28, [R16+0x80] ;  /* 0x00008000101c7984 */ /* 0x000ee20000000800 */
[----:B--2---:R-:W-:-:S03]  /*32d0*/  FADD R27, R23, -R26 ;  /* 0x8000001a171b7221 */ /* 0x004fc60000000000 */
[----:B------:R-:W2:Y:S01]  /*32e0*/  LDG.E.CONSTANT R23, desc[UR12][R14.64+0x100] ;  /* 0x0001000c0e177981 */ /* 0x000ea2000c1e9900 */
[----:B------:R-:W-:-:S03]  /*32f0*/  FFMA R27, R27, R27, R20 ;  /* 0x0000001b1b1b7223 */ /* 0x000fc60000000014 */
[----:B------:R-:W4:Y:S04]  /*3300*/  LDG.E.CONSTANT R26, desc[UR12][R14.64+0x180] ;  /* 0x0001800c0e1a7981 */ /* 0x000f28000c1e9900 */
[----:B------:R-:W5:Y:S01]  /*3310*/  LDG.E.CONSTANT R20, desc[UR12][R14.64+0x200] ;  /* 0x0002000c0e147981 */ /* 0x000f62000c1e9900 */
[----:B---3--:R-:W-:-:S03]  /*3320*/  FADD R28, R17, -R28 ;  /* 0x8000001c111c7221 */ /* 0x008fc60000000000 */
[----:B------:R-:W-:Y:S01]  /*3330*/  LDS R17, [R16+0x180] ;  /* 0x0001800010117984 */ /* 0x000fe20000000800 */
[----:B------:R-:W-:-:S03]  /*3340*/  FFMA R27, R28, R28, R27 ;  /* 0x0000001c1c1b7223 */ /* 0x000fc6000000001b */
[----:B------:R-:W2:Y:S02]  /*3350*/  LDS R28, [R16+0x100] ;  /* 0x00010000101c7984 */ /* 0x000ea40000000800 */
[----:B--2---:R-:W-:Y:S02]  /*3360*/  FADD R28, R23, -R28 ;  /* 0x8000001c171c7221 */ /* 0x004fe40000000000 */
[----:B------:R-:W5:Y:S01]  /*3370*/  LDS R23, [R16+0x200] ;  /* 0x0002000010177984 */ /* 0x000f620000000800 */
[----:B----4-:R-:W-:Y:S01]  /*3380*/  FADD R26, R26, -R17 ;  /* 0x800000111a1a7221 */ /* 0x010fe20000000000 */
[----:B------:R-:W-:Y:S02]  /*3390*/  FFMA R27, R28, R28, R27 ;  /* 0x0000001c1c1b7223 */ /* 0x000fe4000000001b */
[----:B------:R-:W2:Y:S02]  /*33a0*/  LDG.E.CONSTANT R17, desc[UR12][R14.64+0x280] ;  /* 0x0002800c0e117981 */ /* 0x000ea4000c1e9900 */
[----:B------:R-:W-:-:S02]  /*33b0*/  FFMA R27, R26, R26, R27 ;  /* 0x0000001a1a1b7223 */ /* 0x000fc4000000001b */
[----:B------:R-:W2:Y:S01]  /*33c0*/  LDS R28, [R16+0x280] ;  /* 0x00028000101c7984 */ /* 0x000ea20000000800 */
[----:B-----5:R-:W-:-:S03]  /*33d0*/  FADD R26, R20, -R23 ;  /* 0x80000017141a7221 */ /* 0x020fc60000000000 */
[----:B------:R-:W3:Y:S01]  /*33e0*/  LDG.E.CONSTANT R20, desc[UR12][R14.64+0x300] ;  /* 0x0003000c0e147981 */ /* 0x000ee2000c1e9900 */
[----:B------:R-:W-:-:S03]  /*33f0*/  FFMA R27, R26, R26, R27 ;  /* 0x0000001a1a1b7223 */ /* 0x000fc6000000001b */
[----:B------:R-:W4:Y:S04]  /*3400*/  LDG.E.CONSTANT R26, desc[UR12][R14.64+0x380] ;  /* 0x0003800c0e1a7981 */ /* 0x000f28000c1e9900 */
[----:B------:R-:W5:Y:S01]  /*3410*/  LDG.E.CONSTANT R23, desc[UR12][R14.64+0x400] ;  /* 0x0004000c0e177981 */ /* 0x000f62000c1e9900 */
[----:B--2---:R-:W-:-:S03]  /*3420*/  FADD R28, R17, -R28 ;  /* 0x8000001c111c7221 */ /* 0x004fc60000000000 */
[----:B------:R-:W3:Y:S01]  /*3430*/  LDS R17, [R16+0x300] ;  /* 0x0003000010117984 */ /* 0x000ee20000000800 */
[----:B------:R-:W-:-:S03]  /*3440*/  FFMA R27, R28, R28, R27 ;  /* 0x0000001c1c1b7223 */ /* 0x000fc6000000001b */
[----:B------:R-:W-:Y:S01]  /*3450*/  LDS R28, [R16+0x480] ;  /* 0x00048000101c7984 */ /* 0x000fe20000000800 */
[----:B---3--:R-:W-:-:S03]  /*3460*/  FADD R20, R20, -R17 ;  /* 0x8000001114147221 */ /* 0x008fc60000000000 */
[----:B------:R-:W4:Y:S01]  /*3470*/  LDS R17, [R16+0x380] ;  /* 0x0003800010117984 */ /* 0x000f220000000800 */
[----:B------:R-:W-:-:S03]  /*3480*/  FFMA R27, R20, R20, R27 ;  /* 0x00000014141b7223 */ /* 0x000fc6000000001b */
[----:B------:R-:W5:Y:S01]  /*3490*/  LDS R20, [R16+0x400] ;  /* 0x0004000010147984 */ /* 0x000f620000000800 */
[----:B----4-:R-:W-:-:S03]  /*34a0*/  FADD R26, R26, -R17 ;  /* 0x800000111a1a7221 */ /* 0x010fc60000000000 */
[----:B------:R-:W2:Y:S01]  /*34b0*/  LDG.E.CONSTANT R17, desc[UR12][R14.64+0x480] ;  /* 0x0004800c0e117981 */ /* 0x000ea2000c1e9900 */
[----:B------:R-:W-:Y:S01]  /*34c0*/  FFMA R27, R26, R26, R27 ;  /* 0x0000001a1a1b7223 */ /* 0x000fe2000000001b */
[----:B-----5:R-:W-:Y:S02]  /*34d0*/  FADD R26, R23, -R20 ;  /* 0x80000014171a7221 */ /* 0x020fe40000000000 */
[----:B------:R-:W3:Y:S02]  /*34e0*/  LDG.E.CONSTANT R20, desc[UR12][R14.64+0x500] ;  /* 0x0005000c0e147981 */ /* 0x000ee4000c1e9900 */
[----:B------:R-:W-:Y:S02]  /*34f0*/  FFMA R27, R26, R26, R27 ;  /* 0x0000001a1a1b7223 */ /* 0x000fe4000000001b */
        /* <DEDUP_REMOVED lines=14> */
[----:B------:R-:W3:Y:S04]  /*35e0*/  LDG.E.CONSTANT R20, desc[UR12][R14.64+0x700] ;  /* 0x0007000c0e147981 */ /* 0x000ee8000c1e9900 */
[----:B------:R-:W4:Y:S01]  /*35f0*/  LDG.E.CONSTANT R23, desc[UR12][R14.64+0x780] ;  /* 0x0007800c0e177981 */ /* 0x000f22000c1e9900 */
[----:B------:R-:W-:-:S03]  /*3600*/  FFMA R27, R26, R26, R27 ;  /* 0x0000001a1a1b7223 */ /* 0x000fc6000000001b */
[----:B------:R-:W2:Y:S01]  /*3610*/  LDS R26, [R16+0x680] ;  /* 0x00068000101a7984 */ /* 0x000ea20000000800 */
[----:B------:R-:W-:-:S05]  /*3620*/  VIADD R25, R25, 0x10 ;  /* 0x0000001019197836 */ /* 0x000fca0000000000 */
[----:B------:R-:W-:Y:S01]  /*3630*/  ISETP.NE.AND P0, PT, R25, R12, PT ;  /* 0x0000000c1900720c */ /* 0x000fe20003f05270 */
[----:B------:R-:W-:Y:S02]  /*3640*/  VIADD R22, R22, 0x200 ;  /* 0x0000020016167836 */ /* 0x000fe40000000000 */
[----:B--2---:R-:W-:Y:S02]  /*3650*/  FADD R26, R17, -R26 ;  /* 0x8000001a111a7221 */ /* 0x004fe40000000000 */
[----:B------:R-:W3:Y:S02]  /*3660*/  LDS R17, [R16+0x700] ;  /* 0x0007000010117984 */ /* 0x000ee40000000800 */
[----:B------:R-:W-:Y:S01]  /*3670*/  FFMA R27, R26, R26, R27 ;  /* 0x0000001a1a1b7223 */ /* 0x000fe2000000001b */
[----:B----4-:R-:W-:Y:S01]  /*3680*/  FADD R23, R23, -R28 ;  /* 0x8000001c17177221 */ /* 0x010fe20000000000 */
[----:B---3--:R-:W-:-:S04]  /*3690*/  FADD R20, R20, -R17 ;  /* 0x8000001114147221 */ /* 0x008fc80000000000 */
[----:B------:R-:W-:-:S04]  /*36a0*/  FFMA R20, R20, R20, R27 ;  /* 0x0000001414147223 */ /* 0x000fc8000000001b */
[----:B------:R-:W-:Y:S01]  /*36b0*/  FFMA R20, R23, R23, R20 ;  /* 0x0000001717147223 */ /* 0x000fe20000000014 */
[----:B------:R-:W-:Y:S06]  /*36c0*/  @P0 BRA `(.L_x_52) ;  /* 0xfffffff800dc0947 */ /* 0x000fec000383ffff */
.L_x_51:
[----:B0-----:R-:W-:Y:S05]  /*36d0*/  BSYNC.RECONVERGENT B1 ;  /* 0x0000000000017941 */ /* 0x001fea0003800200 */
.L_x_50:
[----:B------:R-:W-:-:S04]  /*36e0*/  LEA.HI R19, R7, 0x1, RZ, 0x1b ;  /* 0x0000000107137811 */ /* 0x000fc800078fd8ff */
[----:B------:R-:W-:-:S13]  /*36f0*/  LOP3.LUT P0, RZ, R19, 0xf, RZ, 0xc0, !PT ;  /* 0x0000000f13ff7812 */ /* 0x000fda000780c0ff */
[----:B------:R-:W-:Y:S05]  /*3700*/  @!P0 BRA `(.L_x_49) ;  /* 0x0000000400b88947 */ /* 0x000fea0003800000 */
[C---:B------:R-:W-:Y:S01]  /*3710*/  LOP3.LUT R14, R19.reuse, 0xf, RZ, 0xc0, !PT ;  /* 0x0000000f130e7812 */ /* 0x040fe200078ec0ff */
[----:B------:R-:W-:Y:S01]  /*3720*/  BSSY.RECONVERGENT B1, `(.L_x_53) ;  /* 0x000002f000017945 */ /* 0x000fe20003800200 */
[----:B------:R-:W-:-:S03]  /*3730*/  LOP3.LUT P2, RZ, R19, 0x7, RZ, 0xc0, !PT ;  /* 0x0000000713ff7812 */ /* 0x000fc6000784c0ff */
[----:B------:R-:W-:-:S05]  /*3740*/  VIADD R14, R14, 0xffffffff ;  /* 0xffffffff0e0e7836 */ /* 0x000fca0000000000 */
[----:B------:R-:W-:-:S13]  /*3750*/  ISETP.GE.U32.AND P0, PT, R14, 0x7, PT ;  /* 0x000000070e00780c */ /* 0x000fda0003f06070 */
[----:B------:R-:W-:Y:S05]  /*3760*/  @!P0 BRA `(.L_x_54) ;  /* 0x0000000000a88947 */ /* 0x000fea0003800000 */
[----:B------:R-:W0:Y:S01]  /*3770*/  LDCU.64 UR26, c[0x0][0x388] ;  /* 0x00007100ff1a77ac */ /* 0x000e220008000a00 */
[----:B------:R-:W-:Y:S02]  /*3780*/  IMAD.MOV.U32 R23, RZ, RZ, RZ ;  /* 0x000000ffff177224 */ /* 0x000fe400078e00ff */
[----:B-1----:R-:W-:-:S03]  /*3790*/  IMAD.WIDE R14, R21, R24, R22 ;  /* 0x00000018150e7225 */ /* 0x002fc600078e0216 */
[----:B0-----:R-:W-:-:S04]  /*37a0*/  LEA R16, P0, R14, UR26, 0x2 ;  /* 0x0000001a0e107c11 */ /* 0x001fc8000f8010ff */
[----:B------:R-:W-:-:S05]  /*37b0*/  LEA.HI.X R17, R14, UR27, R15, 0x2, P0 ;  /* 0x0000001b0e117c11 */ /* 0x000fca00080f140f */
[----:B------:R-:W2:Y:S04]  /*37c0*/  LDG.E.CONSTANT R26, desc[UR12][R16.64] ;  /* 0x0000000c101a7981 */ /* 0x000ea8000c1e9900 */
[----:B------:R-:W3:Y:S04]  /*37d0*/  LDG.E.CONSTANT R25, desc[UR12][R16.64+0x80] ;  /* 0x0000800c10197981 */ /* 0x000ee8000c1e9900 */
[----:B------:R-:W4:Y:S04]  /*37e0*/  LDG.E.CONSTANT R23, desc[UR12][R16.64+0x100] ;  /* 0x0001000c10177981 */ /* 0x000f28000c1e9900 */
[----:B------:R-:W5:Y:S01]  /*37f0*/  LDG.E.CONSTANT R15, desc[UR12][R16.64+0x180] ;  /* 0x0001800c100f7981 */ /* 0x000f62000c1e9900 */
[----:B------:R-:W0:Y:S01]  /*3800*/  S2UR UR6, SR_CgaCtaId ;  /* 0x00000000000679c3 */ /* 0x000e220000008800 */
[----:B------:R-:W-:-:S02]  /*3810*/  UMOV UR5, 0x400 ;  /* 0x0000040000057882 */ /* 0x000fc40000000000 */
[----:B0-----:R-:W-:-:S06]  /*3820*/  ULEA UR5, UR6, UR5, 0x18 ;  /* 0x0000000506057291 */ /* 0x001fcc000f8ec0ff */
[----:B------:R-:W-:-:S05]  /*3830*/  LEA R14, R22, UR5, 0x2 ;  /* 0x00000005160e7c11 */ /* 0x000fca000f8e10ff */
[----:B------:R-:W2:Y:S04]  /*3840*/  LDS R27, [R14] ;  /* 0x000000000e1b7984 */ /* 0x000ea80000000800 */
[----:B------:R-:W-:Y:S01]  /*3850*/  LDS R28, [R14+0x180] ;  /* 0x000180000e1c7984 */ /* 0x000fe20000000800 */
[----:B--2---:R-:W-:-:S03]  /*3860*/  FADD R27, R26, -R27 ;  /* 0x8000001b1a1b7221 */ /* 0x004fc60000000000 */
[----:B------:R-:W3:Y:S01]  /*3870*/  LDS R26, [R14+0x80] ;  /* 0x000080000e1a7984 */ /* 0x000ee20000000800 */
[----:B------:R-:W-:Y:S01]  /*3880*/  FFMA R20, R27, R27, R20 ;  /* 0x0000001b1b147223 */ /* 0x000fe20000000014 */
[----:B---3--:R-:W-:Y:S02]  /*3890*/  FADD R25, R25, -R26 ;  /* 0x8000001a19197221 */ /* 0x008fe40000000000 */
[----:B------:R-:W4:Y:S02]  /*38a0*/  LDS R26, [R14+0x100] ;  /* 0x000100000e1a7984 */ /* 0x000f240000000800 */
[----:B------:R-:W-:Y:S02]  /*38b0*/  FFMA R25, R25, R25, R20 ;  /* 0x0000001919197223 */ /* 0x000fe40000000014 */
[----:B------:R-:W2:Y:S01]  /*38c0*/  LDG.E.CONSTANT R20, desc[UR12][R16.64+0x200] ;  /* 0x0002000c10147981 */ /* 0x000ea2000c1e9900 */
[----:B-----5:R-:W-:-:S03]  /*38d0*/  FADD R27, R15, -R28 ;  /* 0x8000001c0f1b7221 */ /* 0x020fc60000000000 */
[----:B------:R-:W3:Y:S04]  /*38e0*/  LDG.E.CONSTANT R15, desc[UR12][R16.64+0x300] ;  /* 0x0003000c100f7981 */ /* 0x000ee8000c1e9900 */
[----:B------:R-:W-:Y:S01]  /*38f0*/  LDS R28, [R14+0x300] ;  /* 0x000300000e1c7984 */ /* 0x000fe20000000800 */
[----:B----4-:R-:W-:-:S03]  /*3900*/  FADD R26, R23, -R26 ;  /* 0x8000001a171a7221 */ /* 0x010fc60000000000 */
[----:B------:R-:W4:Y:S01]  /*3910*/  LDG.E.CONSTANT R23, desc[UR12][R16.64+0x280] ;  /* 0x0002800c10177981 */ /* 0x000f22000c1e9900 */
[----:B------:R-:W-:-:S03]  /*3920*/  FFMA R26, R26, R26, R25 ;  /* 0x0000001a1a1a7223 */ /* 0x000fc60000000019 */
[----:B------:R-:W5:Y:S01]  /*3930*/  LDG.E.CONSTANT R25, desc[UR12][R16.64+0x380] ;  /* 0x0003800c10197981 */ /* 0x000f62000c1e9900 */
[----:B------:R-:W-:-:S03]  /*3940*/  FFMA R26, R27, R27, R26 ;  /* 0x0000001b1b1a7223 */ /* 0x000fc6000000001a */
[----:B------:R-:W2:Y:S01]  /*3950*/  LDS R27, [R14+0x200] ;  /* 0x000200000e1b7984 */ /* 0x000ea20000000800 */
[----:B------:R-:W-:Y:S02]  /*3960*/  VIADD R22, R22, 0x100 ;  /* 0x0000010016167836 */ /* 0x000fe40000000000 */
[----:B--2---:R-:W-:Y:S02]  /*3970*/  FADD R27, R20, -R27 ;  /* 0x8000001b141b7221 */ /* 0x004fe40000000000 */
[----:B------:R-:W4:Y:S02]  /*3980*/  LDS R20, [R14+0x280] ;  /* 0x000280000e147984 */ /* 0x000f240000000800 */
[----:B------:R-:W-:Y:S02]  /*3990*/  FFMA R26, R27, R27, R26 ;  /* 0x0000001b1b1a7223 */ /* 0x000fe4000000001a */
[----:B------:R-:W5:Y:S01]  /*39a0*/  LDS R27, [R14+0x380] ;  /* 0x000380000e1b7984 */ /* 0x000f620000000800 */
[----:B---3--:R-:W-:Y:S01]  /*39b0*/  FADD R15, R15, -R28 ;  /* 0x8000001c0f0f7221 */ /* 0x008fe20000000000 */
[----:B----4-:R-:W-:-:S04]  /*39c0*/  FADD R23, R23, -R20 ;  /* 0x8000001417177221 */ /* 0x010fc80000000000 */
[----:B------:R-:W-:Y:S01]  /*39d0*/  FFMA R26, R23, R23, R26 ;  /* 0x00000017171a7223 */ /* 0x000fe2000000001a */
[----:B-----5:R-:W-:-:S03]  /*39e0*/  FADD R25, R25, -R27 ;  /* 0x8000001b19197221 */ /* 0x020fc60000000000 */
[----:B------:R-:W-:-:S04]  /*39f0*/  FFMA R26, R15, R15, R26 ;  /* 0x0000000f0f1a7223 */ /* 0x000fc8000000001a */
[----:B------:R-:W-:-:S07]  /*3a00*/  FFMA R20, R25, R25, R26 ;  /* 0x0000001919147223 */ /* 0x000fce000000001a */
.L_x_54:
[----:B------:R-:W-:Y:S05]  /*3a10*/  BSYNC.RECONVERGENT B1 ;  /* 0x0000000000017941 */ /* 0x000fea0003800200 */
.L_x_53:
        /* <DEDUP_REMOVED lines=8> */
[----:B------:R-:W-:Y:S01]  /*3aa0*/  MOV R14, R22 ;  /* 0x00000016000e7202 */ /* 0x000fe20000000f00 */
[----:B------:R-:W-:-:S04]  /*3ab0*/  IMAD.MOV.U32 R15, RZ, RZ, RZ ;  /* 0x000000ffff0f7224 */ /* 0x000fc800078e00ff */
        /* <DEDUP_REMOVED lines=10> */
[C---:B------:R-:W-:Y:S01]  /*3b60*/  LEA R26, R22.reuse, UR5, 0x2 ;  /* 0x00000005161a7c11 */ /* 0x040fe2000f8e10ff */
[----:B------:R-:W-:-:S04]  /*3b70*/  VIADD R22, R22, 0x80 ;  /* 0x0000008016167836 */ /* 0x000fc80000000000 */
[----:B------:R-:W2:Y:S04]  /*3b80*/  LDS R28, [R26] ;  /* 0x000000001a1c7984 */ /* 0x000ea80000000800 */
[----:B------:R-:W5:Y:S01]  /*3b90*/  LDS R27, [R26+0x180] ;  /* 0x000180001a1b7984 */ /* 0x000f620000000800 */
[----:B--2---:R-:W-:-:S03]  /*3ba0*/  FADD R25, R25, -R28 ;  /* 0x8000001c19197221 */ /* 0x004fc60000000000 */
[----:B------:R-:W3:Y:S01]  /*3bb0*/  LDS R28, [R26+0x80] ;  /* 0x000080001a1c7984 */ /* 0x000ee20000000800 */
[----:B------:R-:W-:-:S03]  /*3bc0*/  FFMA R20, R25, R25, R20 ;  /* 0x0000001919147223 */ /* 0x000fc60000000014 */
[----:B------:R-:W4:Y:S01]  /*3bd0*/  LDS R25, [R26+0x100] ;  /* 0x000100001a197984 */ /* 0x000f220000000800 */
[----:B-----5:R-:W-:Y:S01]  /*3be0*/  FADD R23, R23, -R27 ;  /* 0x8000001b17177221 */ /* 0x020fe20000000000 */
[----:B---3--:R-:W-:-:S04]  /*3bf0*/  FADD R15, R15, -R28 ;  /* 0x8000001c0f0f7221 */ /* 0x008fc80000000000 */
[----:B------:R-:W-:Y:S01]  /*3c00*/  FFMA R20, R15, R15, R20 ;  /* 0x0000000f0f147223 */ /* 0x000fe20000000014 */
[----:B----4-:R-:W-:-:S04]  /*3c10*/  FADD R25, R14, -R25 ;  /* 0x800000190e197221 */ /* 0x010fc80000000000 */
[----:B------:R-:W-:-:S04]  /*3c20*/  FFMA R20, R25, R25, R20 ;  /* 0x0000001919147223 */ /* 0x000fc80000000014 */
[----:B------:R-:W-:-:S07]  /*3c30*/  FFMA R20, R23, R23, R20 ;  /* 0x0000001717147223 */ /* 0x000fce0000000014 */
.L_x_56:
[----:B------:R-:W-:Y:S05]  /*3c40*/  BSYNC.RECONVERGENT B1 ;  /* 0x0000000000017941 */ /* 0x000fea0003800200 */
.L_x_55:
[----:B------:R-:W-:Y:S05]  /*3c50*/  @!P2 BRA `(.L_x_49) ;  /* 0x000000000064a947 */ /* 0x000fea0003800000 */
[----:B------:R-:W0:Y:S01]  /*3c60*/  LDCU.64 UR26, c[0x0][0x388] ;  /* 0x00007100ff1a77ac */ /* 0x000e220008000a00 */
[----:B------:R-:W-:Y:S02]  /*3c70*/  IMAD.MOV.U32 R23, RZ, RZ, RZ ;  /* 0x000000ffff177224 */ /* 0x000fe400078e00ff */
[----:B-1----:R-:W-:-:S03]  /*3c80*/  IMAD.WIDE R24, R21, R24, R22 ;  /* 0x0000001815187225 */ /* 0x002fc600078e0216 */
[----:B0-----:R-:W-:-:S04]  /*3c90*/  LEA R14, P0, R24, UR26, 0x2 ;  /* 0x0000001a180e7c11 */ /* 0x001fc8000f8010ff */
[----:B------:R-:W-:-:S05]  /*3ca0*/  LEA.HI.X R15, R24, UR27, R25, 0x2, P0 ;  /* 0x0000001b180f7c11 */ /* 0x000fca00080f1419 */
[----:B------:R-:W2:Y:S01]  /*3cb0*/  LDG.E.CONSTANT R16, desc[UR12][R14.64] ;  /* 0x0000000c0e107981 */ /* 0x000ea2000c1e9900 */
[----:B------:R-:W0:Y:S01]  /*3cc0*/  S2UR UR6, SR_CgaCtaId ;  /* 0x00000000000679c3 */ /* 0x000e220000008800 */
[----:B------:R-:W-:Y:S01]  /*3cd0*/  UMOV UR5, 0x400 ;  /* 0x0000040000057882 */ /* 0x000fe20000000000 */
[----:B------:R-:W-:-:S04]  /*3ce0*/  LOP3.LUT R19, R19, 0x3, RZ, 0xc0, !PT ;  /* 0x0000000313137812 */ /* 0x000fc800078ec0ff */
[----:B------:R-:W-:Y:S01]  /*3cf0*/  ISETP.NE.AND P0, PT, R19, 0x1, PT ;  /* 0x000000011300780c */ /* 0x000fe20003f05270 */
[----:B0-----:R-:W-:-:S06]  /*3d00*/  ULEA UR5, UR6, UR5, 0x18 ;  /* 0x0000000506057291 */ /* 0x001fcc000f8ec0ff */
[----:B------:R-:W-:-:S05]  /*3d10*/  LEA R21, R22, UR5, 0x2 ;  /* 0x0000000516157c11 */ /* 0x000fca000f8e10ff */
[----:B------:R-:W2:Y:S02]  /*3d20*/  LDS R17, [R21] ;  /* 0x0000000015117984 */ /* 0x000ea40000000800 */
[----:B--2---:R-:W-:-:S04]  /*3d30*/  FADD R17, R16, -R17 ;  /* 0x8000001110117221 */ /* 0x004fc80000000000 */
[----:B------:R-:W-:Y:S01]  /*3d40*/  FFMA R20, R17, R17, R20 ;  /* 0x0000001111147223 */ /* 0x000fe20000000014 */
[----:B------:R-:W-:Y:S06]  /*3d50*/  @!P0 BRA `(.L_x_49) ;  /* 0x0000000000248947 */ /* 0x000fec0003800000 */
[----:B------:R-:W-:Y:S01]  /*3d60*/  ISETP.NE.AND P0, PT, R19, 0x2, PT ;  /* 0x000000021300780c */ /* 0x000fe20003f05270 */
[----:B------:R-:W2:Y:S04]  /*3d70*/  LDG.E.CONSTANT R16, desc[UR12][R14.64+0x80] ;  /* 0x0000800c0e107981 */ /* 0x000ea8000c1e9900 */
[----:B------:R-:W2:Y:S08]  /*3d80*/  LDS R17, [R21+0x80] ;  /* 0x0000800015117984 */ /* 0x000eb00000000800 */
[----:B------:R-:W3:Y:S04]  /*3d90*/  @P0 LDG.E.CONSTANT R19, desc[UR12][R14.64+0x100] ;  /* 0x0001000c0e130981 */ /* 0x000ee8000c1e9900 */
[----:B------:R-:W3:Y:S01]  /*3da0*/  @P0 LDS R22, [R21+0x100] ;  /* 0x0001000015160984 */ /* 0x000ee20000000800 */
[----:B--2---:R-:W-:-:S04]  /*3db0*/  FADD R17, R16, -R17 ;  /* 0x8000001110117221 */ /* 0x004fc80000000000 */
[----:B------:R-:W-:Y:S01]  /*3dc0*/  FFMA R20, R17, R17, R20 ;  /* 0x0000001111147223 */ /* 0x000fe20000000014 */
[----:B---3--:R-:W-:-:S04]  /*3dd0*/  @P0 FADD R19, R19, -R22 ;  /* 0x8000001613130221 */ /* 0x008fc80000000000 */
[----:B------:R-:W-:-:S07]  /*3de0*/  @P0 FFMA R20, R19, R19, R20 ;  /* 0x0000001313140223 */ /* 0x000fce0000000014 */
.L_x_49:
[----:B0-----:R-:W-:Y:S05]  /*3df0*/  BSYNC.RECONVERGENT B0 ;  /* 0x0000000000007941 */ /* 0x001fea0003800200 */
.L_x_48:
[----:B------:R-:W-:Y:S01]  /*3e00*/  UMOV UR5, 0xffffffff ;  /* 0xffffffff00057882 */ /* 0x000fe20000000000 */
[----:B------:R-:W-:Y:S02]  /*3e10*/  ISETP.NE.AND P0, PT, R2, RZ, PT ;  /* 0x000000ff0200720c */ /* 0x000fe40003f05270 */
[----:B------:R-:W-:Y:S11]  /*3e20*/  BRA.DIV UR5, `(.L_x_57) ;  /* 0x0000003a058c7947 */ /* 0x000ff6000b800000 */
[----:B------:R-:W0:Y:S02]  /*3e30*/  SHFL.DOWN PT, R15, R20, 0x10, 0x1f ;  /* 0x0a001f00140f7f89 */ /* 0x000e2400000e0000 */
[----:B0-----:R-:W-:-:S05]  /*3e40*/  FADD R15, R15, R20 ;  /* 0x000000140f0f7221 */ /* 0x001fca0000000000 */
[----:B------:R-:W0:Y:S02]  /*3e50*/  SHFL.DOWN PT, R14, R15, 0x8, 0x1f ;  /* 0x09001f000f0e7f89 */ /* 0x000e2400000e0000 */
[----:B0-----:R-:W-:-:S05]  /*3e60*/  FADD R14, R15, R14 ;  /* 0x0000000e0f0e7221 */ /* 0x001fca0000000000 */
[----:B------:R-:W0:Y:S02]  /*3e70*/  SHFL.DOWN PT, R17, R14, 0x4, 0x1f ;  /* 0x08801f000e117f89 */ /* 0x000e2400000e0000 */
[----:B0-----:R-:W-:-:S05]  /*3e80*/  FADD R17, R14, R17 ;  /* 0x000000110e117221 */ /* 0x001fca0000000000 */
[----:B------:R-:W0:Y:S02]  /*3e90*/  SHFL.DOWN PT, R16, R17, 0x2, 0x1f ;  /* 0x08401f0011107f89 */ /* 0x000e2400000e0000 */
[----:B0-----:R-:W-:-:S05]  /*3ea0*/  FADD R16, R17, R16 ;  /* 0x0000001011107221 */ /* 0x001fca0000000000 */
[----:B------:R0:W2:Y:S02]  /*3eb0*/  SHFL.DOWN PT, R19, R16, 0x1, 0x1f ;  /* 0x08201f0010137f89 */ /* 0x0000a400000e0000 */
.L_x_126:
[----:B------:R-:W3:Y:S01]  /*3ec0*/  LDC R15, c[0x0][0x360] ;  /* 0x0000d800ff0f7b82 */ /* 0x000ee20000000800 */
[----:B--2---:R-:W-:Y:S01]  /*3ed0*/  FADD R19, R16, R19 ;  /* 0x0000001310137221 */ /* 0x004fe20000000000 */
[----:B------:R-:W-:-:S05]  /*3ee0*/  @!P0 LEA R14, R18, UR9, 0x2 ;  /* 0x00000009120e8c11 */ /* 0x000fca000f8e10ff */
[----:B------:R2:W-:Y:S01]  /*3ef0*/  @!P0 STS [R14], R19 ;  /* 0x000000130e008388 */ /* 0x0005e20000000800 */
[----:B---3--:R-:W-:-:S04]  /*3f00*/  LEA.HI R18, R15, R18, RZ, 0x1b ;  /* 0x000000120f127211 */ /* 0x008fc800078fd8ff */
[----:B------:R-:W-:-:S13]  /*3f10*/  ISETP.GE.AND P0, PT, R18, R13, PT ;  /* 0x0000000d1200720c */ /* 0x000fda0003f06270 */
[----:B--2---:R-:W-:Y:S05]  /*3f20*/  @!P0 BRA `(.L_x_58) ;  /* 0xfffffff0007c8947 */ /* 0x004fea000383ffff */
.L_x_47:
[----:B------:R-:W-:Y:S05]  /*3f30*/  WARPSYNC.ALL ;  /* 0x0000000000007948 */ /* 0x000fea0003800000 */
[----:B------:R-:W-:Y:S06]  /*3f40*/  BAR.SYNC.DEFER_BLOCKING 0x0 ;  /* 0x0000000000007b1d */ /* 0x000fec0000010000 */
[----:B------:R-:W-:Y:S04]  /*3f50*/  BSSY.RECONVERGENT B0, `(.L_x_59) ;  /* 0x00001ca000007945 */ /* 0x000fe80003800200 */
[----:B------:R-:W-:Y:S05]  /*3f60*/  @P1 BRA `(.L_x_60) ;  /* 0x0000001c00201947 */ /* 0x000fea0003800000 */
[----:B------:R2:W4:Y:S01]  /*3f70*/  LDS R14, [R5+0x8] ;  /* 0x00000800050e7984 */ /* 0x0005220000000800 */
[----:B------:R-:W-:Y:S01]  /*3f80*/  VIMNMX R13, PT, PT, R13, 0x1, !PT ;  /* 0x000000010d0d7848 */ /* 0x000fe20007fe0100 */
[----:B------:R-:W-:-:S06]  /*3f90*/  UMOV UR5, URZ ;  /* 0x000000ff00057c82 */ /* 0x000fcc0008000000 */
.L_x_94:
[----:B------:R-:W5:Y:S01]  /*3fa0*/  LDS R18, [R4+0x4] ;  /* 0x0000040004127984 */ /* 0x000f620000000800 */
[----:B------:R-:W-:Y:S02]  /*3fb0*/  ULEA UR6, UR5, UR17, 0x2 ;  /* 0x0000001105067291 */ /* 0x000fe4000f8e10ff */
[----:B0-----:R-:W-:Y:S02]  /*3fc0*/  ULEA UR22, UR5, UR9, 0x2 ;  /* 0x0000000905167291 */ /* 0x001fe4000f8e10ff */
[----:B------:R-:W-:-:S05]  /*3fd0*/  UIADD3 UR5, UPT, UPT, UR5, 0x1, URZ ;  /* 0x0000000105057890 */ /* 0x000fca000fffe0ff */
[----:B-1----:R-:W1:Y:S01]  /*3fe0*/  LDS R15, [UR6] ;  /* 0x00000006ff0f7984 */ /* 0x002e620008000800 */
[----:B------:R-:W-:Y:S01]  /*3ff0*/  ISETP.NE.AND P1, PT, R13, UR5, PT ;  /* 0x000000050d007c0c */ /* 0x000fe2000bf25270 */
[----:B------:R-:W2:Y:S02]  /*4000*/  LDCU UR6, c[0x0][0x3a8] ;  /* 0x00007500ff0677ac */ /* 0x000ea40008000800 */
[----:B0--3--:R-:W0:Y:S01]  /*4010*/  LDS R16, [UR22] ;  /* 0x00000016ff107984 */ /* 0x009e220008000800 */
[----:B--2---:R-:W-:-:S05]  /*4020*/  IMAD.U32 R19, RZ, RZ, UR6 ;  /* 0x00000006ff137e24 */ /* 0x004fca000f8e00ff */
[----:B-----5:R-:W-:-:S13]  /*4030*/  ISETP.NE.AND P0, PT, R18, R19, PT ;  /* 0x000000131200720c */ /* 0x020fda0003f05270 */
[----:B-1----:R-:W-:Y:S05]  /*4040*/  @P0 BRA `(.L_x_61) ;  /* 0x0000000400440947 */ /* 0x002fea0003800000 */
[----:B------:R-:W-:Y:S01]  /*4050*/  ISETP.GE.AND P2, PT, R19, 0x1, PT ;  /* 0x000000011300780c */ /* 0x000fe20003f46270 */
[----:B------:R-:W-:Y:S01]  /*4060*/  IMAD.MOV.U32 R21, RZ, RZ, -0x40800000 ;  /* 0xbf800000ff157424 */ /* 0x000fe200078e00ff */
[----:B------:R-:W-:-:S11]  /*4070*/  PLOP3.LUT P0, PT, PT, PT, PT, 0x80, 0x8 ;  /* 0x000000000008781c */ /* 0x000fd60003f0f070 */
[----:B------:R-:W-:Y:S05]  /*4080*/  @!P2 BRA `(.L_x_62) ;  /* 0x00000004002ca947 */ /* 0x000fea0003800000 */
[----:B------:R-:W-:Y:S01]  /*4090*/  ISETP.GE.U32.AND P0, PT, R19, 0x4, PT ;  /* 0x000000041300780c */ /* 0x000fe20003f06070 */
[----:B------:R-:W-:Y:S02]  /*40a0*/  IMAD.MOV.U32 R18, RZ, RZ, -0x40800000 ;  /* 0xbf800000ff127424 */ /* 0x000fe400078e00ff */
[----:B------:R-:W-:Y:S02]  /*40b0*/  IMAD.MOV.U32 R17, RZ, RZ, -0x1 ;  /* 0xffffffffff117424 */ /* 0x000fe400078e00ff */
[----:B------:R-:W-:-:S08]  /*40c0*/  IMAD.MOV.U32 R20, RZ, RZ, RZ ;  /* 0x000000ffff147224 */ /* 0x000fd000078e00ff */
[----:B------:R-:W-:Y:S05]  /*40d0*/  @!P0 BRA `(.L_x_63) ;  /* 0x0000000000988947 */ /* 0x000fea0003800000 */
[----:B------:R-:W1:Y:S01]  /*40e0*/  LDC R19, c[0x0][0x3a8] ;  /* 0x0000ea00ff137b82 */ /* 0x000e620000000800 */
[----:B------:R-:W-:Y:S02]  /*40f0*/  IMAD.MOV.U32 R18, RZ, RZ, -0x40800000 ;  /* 0xbf800000ff127424 */ /* 0x000fe400078e00ff */
[----:B------:R-:W-:Y:S02]  /*4100*/  IMAD.MOV.U32 R17, RZ, RZ, -0x1 ;  /* 0xffffffffff117424 */ /* 0x000fe400078e00ff */
[----:B------:R-:W-:-:S07]  /*4110*/  IMAD.MOV.U32 R21, RZ, RZ, RZ ;  /* 0x000000ffff157224 */ /* 0x000fce00078e00ff */
.L_x_68:
[----:B------:R-:W-:-:S05]  /*4120*/  LEA R24, R21, UR7, 0x2 ;  /* 0x0000000715187c11 */ /* 0x000fca000f8e10ff */
[----:B------:R-:W2:Y:S04]  /*4130*/  LDS R25, [R24+0x4] ;  /* 0x0000040018197984 */ /* 0x000ea80000000800 */
[----:B------:R-:W3:Y:S04]  /*4140*/  LDS R20, [R24+0x8] ;  /* 0x0000080018147984 */ /* 0x000ee80000000800 */
[----:B------:R-:W5:Y:S04]  /*4150*/  LDS R22, [R24+0xc] ;  /* 0x00000c0018167984 */ /* 0x000f680000000800 */
[----:B------:R-:W0:Y:S01]  /*4160*/  LDS R23, [R24+0x10] ;  /* 0x0000100018177984 */ /* 0x000e220000000800 */
[----:B--2---:R-:W-:-:S02]  /*4170*/  ISETP.NE.AND P2, PT, R25, -0x1, PT ;  /* 0xffffffff1900780c */ /* 0x004fc40003f45270 */
[----:B---3--:R-:W-:Y:S01]  /*4180*/  ISETP.NE.AND P3, PT, R20, -0x1, PT ;  /* 0xffffffff1400780c */ /* 0x008fe20003f65270 */
[----:B-1----:R-:W-:Y:S01]  /*4190*/  IMAD R20, R19, 0x4, R24 ;  /* 0x0000000413147824 */ /* 0x002fe200078e0218 */
[----:B-----5:R-:W-:Y:S02]  /*41a0*/  ISETP.NE.AND P4, PT, R22, -0x1, PT ;  /* 0xffffffff1600780c */ /* 0x020fe40003f85270 */
[----:B0-----:R-:W-:-:S07]  /*41b0*/  ISETP.NE.AND P0, PT, R23, -0x1, PT ;  /* 0xffffffff1700780c */ /* 0x001fce0003f05270 */
[----:B------:R-:W-:Y:S06]  /*41c0*/  @!P2 BRA `(.L_x_64) ;  /* 0x000000000010a947 */ /* 0x000fec0003800000 */
[----:B------:R-:W0:Y:S02]  /*41d0*/  LDS R23, [R20+0x4] ;  /* 0x0000040014177984 */ /* 0x000e240000000800 */
[----:B0-----:R-:W-:-:S13]  /*41e0*/  FSETP.GT.AND P2, PT, R23, R18, PT ;  /* 0x000000121700720b */ /* 0x001fda0003f44000 */
[----:B------:R-:W-:Y:S02]  /*41f0*/  @P2 IMAD.MOV.U32 R18, RZ, RZ, R23 ;  /* 0x000000ffff122224 */ /* 0x000fe400078e0017 */
[----:B------:R-:W-:-:S07]  /*4200*/  @P2 IMAD.MOV.U32 R17, RZ, RZ, R21 ;  /* 0x000000ffff112224 */ /* 0x000fce00078e0015 */
.L_x_64:
[----:B------:R-:W-:Y:S05]  /*4210*/  @!P3 BRA `(.L_x_65) ;  /* 0x000000000010b947 */ /* 0x000fea0003800000 */
[----:B------:R-:W0:Y:S02]  /*4220*/  LDS R23, [R20+0x8] ;  /* 0x0000080014177984 */ /* 0x000e240000000800 */
[----:B0-----:R-:W-:-:S13]  /*4230*/  FSETP.GT.AND P2, PT, R23, R18, PT ;  /* 0x000000121700720b */ /* 0x001fda0003f44000 */
[----:B------:R-:W-:Y:S02]  /*4240*/  @P2 IMAD.MOV.U32 R18, RZ, RZ, R23 ;  /* 0x000000ffff122224 */ /* 0x000fe400078e0017 */
[----:B------:R-:W-:-:S07]  /*4250*/  @P2 VIADD R17, R21, 0x1 ;  /* 0x0000000115112836 */ /* 0x000fce0000000000 */
.L_x_65:
[----:B------:R-:W-:Y:S05]  /*4260*/  @!P4 BRA `(.L_x_66) ;  /* 0x000000000010c947 */ /* 0x000fea0003800000 */
[----:B------:R-:W0:Y:S02]  /*4270*/  LDS R23, [R20+0xc] ;  /* 0x00000c0014177984 */ /* 0x000e240000000800 */
[----:B0-----:R-:W-:-:S13]  /*4280*/  FSETP.GT.AND P2, PT, R23, R18, PT ;  /* 0x000000121700720b */ /* 0x001fda0003f44000 */
[----:B------:R-:W-:Y:S02]  /*4290*/  @P2 IMAD.MOV.U32 R18, RZ, RZ, R23 ;  /* 0x000000ffff122224 */ /* 0x000fe400078e0017 */
[----:B------:R-:W-:-:S07]  /*42a0*/  @P2 VIADD R17, R21, 0x2 ;  /* 0x0000000215112836 */ /* 0x000fce0000000000 */
.L_x_66:
[----:B------:R-:W-:Y:S05]  /*42b0*/  @!P0 BRA `(.L_x_67) ;  /* 0x0000000000108947 */ /* 0x000fea0003800000 */
[----:B------:R-:W0:Y:S02]  /*42c0*/  LDS R23, [R20+0x10] ;  /* 0x0000100014177984 */ /* 0x000e240000000800 */
[----:B0-----:R-:W-:-:S13]  /*42d0*/  FSETP.GT.AND P0, PT, R23, R18, PT ;  /* 0x000000121700720b */ /* 0x001fda0003f04000 */
[----:B------:R-:W-:Y:S02]  /*42e0*/  @P0 IMAD.MOV.U32 R18, RZ, RZ, R23 ;  /* 0x000000ffff120224 */ /* 0x000fe400078e0017 */
[----:B------:R-:W-:-:S07]  /*42f0*/  @P0 VIADD R17, R21, 0x3 ;  /* 0x0000000315110836 */ /* 0x000fce0000000000 */
.L_x_67:
[----:B------:R-:W-:-:S05]  /*4300*/  VIADD R21, R21, 0x4 ;  /* 0x0000000415157836 */ /* 0x000fca0000000000 */
[----:B------:R-:W-:-:S13]  /*4310*/  ISETP.NE.AND P0, PT, R21, R10, PT ;  /* 0x0000000a1500720c */ /* 0x000fda0003f05270 */
[----:B------:R-:W-:Y:S05]  /*4320*/  @P0 BRA `(.L_x_68) ;  /* 0xfffffffc007c0947 */ /* 0x000fea000383ffff */
[----:B------:R-:W-:-:S07]  /*4330*/  IMAD.MOV.U32 R20, RZ, RZ, R10 ;  /* 0x000000ffff147224 */ /* 0x000fce00078e000a */
.L_x_63:
[----:B------:R-:W-:Y:S01]  /*4340*/  ISETP.NE.AND P0, PT, R9, RZ, PT ;  /* 0x000000ff0900720c */ /* 0x000fe20003f05270 */
[----:B------:R-:W-:Y:S01]  /*4350*/  IMAD.MOV.U32 R21, RZ, RZ, R18 ;  /* 0x000000ffff157224 */ /* 0x000fe200078e0012 */
[----:B------:R-:W-:-:S11]  /*4360*/  MOV R18, R17 ;  /* 0x0000001100127202 */ /* 0x000fd60000000f00 */
[----:B------:R-:W-:Y:S05]  /*4370*/  @!P0 BRA `(.L_x_69) ;  /* 0x00000000006c8947 */ /* 0x000fea0003800000 */
[----:B------:R-:W-:Y:S02]  /*4380*/  LEA R22, R20, UR7, 0x2 ;  /* 0x0000000714167c11 */ /* 0x000fe4000f8e10ff */
[----:B------:R-:W-:-:S03]  /*4390*/  ISETP.NE.AND P2, PT, R9, 0x1, PT ;  /* 0x000000010900780c */ /* 0x000fc60003f45270 */
[----:B------:R-:W1:Y:S01]  /*43a0*/  LDS R17, [R22+0x4] ;  /* 0x0000040016117984 */ /* 0x000e620000000800 */
[----:B------:R-:W-:Y:S01]  /*43b0*/  IMAD R19, R19, 0x4, R22 ;  /* 0x0000000413137824 */ /* 0x000fe200078e0216 */
[----:B-1----:R-:W-:-:S13]  /*43c0*/  ISETP.NE.AND P0, PT, R17, -0x1, PT ;  /* 0xffffffff1100780c */ /* 0x002fda0003f05270 */
[----:B------:R-:W-:Y:S05]  /*43d0*/  @!P0 BRA `(.L_x_70) ;  /* 0x0000000000108947 */ /* 0x000fea0003800000 */
[----:B------:R-:W1:Y:S02]  /*43e0*/  LDS R24, [R19+0x4] ;  /* 0x0000040013187984 */ /* 0x000e640000000800 */
[----:B-1----:R-:W-:-:S13]  /*43f0*/  FSETP.GT.AND P0, PT, R24, R21, PT ;  /* 0x000000151800720b */ /* 0x002fda0003f04000 */
[----:B------:R-:W-:Y:S02]  /*4400*/  @P0 IMAD.MOV.U32 R21, RZ, RZ, R24 ;  /* 0x000000ffff150224 */ /* 0x000fe400078e0018 */
[----:B------:R-:W-:-:S07]  /*4410*/  @P0 IMAD.MOV.U32 R18, RZ, RZ, R20 ;  /* 0x000000ffff120224 */ /* 0x000fce00078e0014 */
.L_x_70:
[----:B------:R-:W-:Y:S05]  /*4420*/  @!P2 BRA `(.L_x_69) ;  /* 0x000000000040a947 */ /* 0x000fea0003800000 */
[----:B------:R-:W1:Y:S01]  /*4430*/  LDS R17, [R22+0x8] ;  /* 0x0000080016117984 */ /* 0x000e620000000800 */
[----:B------:R-:W-:Y:S02]  /*4440*/  ISETP.NE.AND P2, PT, R9, 0x2, PT ;  /* 0x000000020900780c */ /* 0x000fe40003f45270 */
[----:B-1----:R-:W-:-:S13]  /*4450*/  ISETP.NE.AND P0, PT, R17, -0x1, PT ;  /* 0xffffffff1100780c */ /* 0x002fda0003f05270 */
[----:B------:R-:W-:Y:S05]  /*4460*/  @!P0 BRA `(.L_x_71) ;  /* 0x0000000000108947 */ /* 0x000fea0003800000 */
[----:B------:R-:W1:Y:S02]  /*4470*/  LDS R24, [R19+0x8] ;  /* 0x0000080013187984 */ /* 0x000e640000000800 */
[----:B-1----:R-:W-:-:S13]  /*4480*/  FSETP.GT.AND P0, PT, R24, R21, PT ;  /* 0x000000151800720b */ /* 0x002fda0003f04000 */
[----:B------:R-:W-:Y:S02]  /*4490*/  @P0 IMAD.MOV.U32 R21, RZ, RZ, R24 ;  /* 0x000000ffff150224 */ /* 0x000fe400078e0018 */
[----:B------:R-:W-:-:S07]  /*44a0*/  @P0 VIADD R18, R20, 0x1 ;  /* 0x0000000114120836 */ /* 0x000fce0000000000 */
.L_x_71:
[----:B------:R-:W-:Y:S05]  /*44b0*/  @!P2 BRA `(.L_x_69) ;  /* 0x00000000001ca947 */ /* 0x000fea0003800000 */
[----:B------:R-:W1:Y:S02]  /*44c0*/  LDS R17, [R22+0xc] ;  /* 0x00000c0016117984 */ /* 0x000e640000000800 */
[----:B-1----:R-:W-:-:S13]  /*44d0*/  ISETP.NE.AND P0, PT, R17, -0x1, PT ;  /* 0xffffffff1100780c */ /* 0x002fda0003f05270 */
[----:B------:R-:W-:Y:S05]  /*44e0*/  @!P0 BRA `(.L_x_69) ;  /* 0x0000000000108947 */ /* 0x000fea0003800000 */
[----:B------:R-:W1:Y:S02]  /*44f0*/  LDS R22, [R19+0xc] ;  /* 0x00000c0013167984 */ /* 0x000e640000000800 */
[----:B-1----:R-:W-:-:S13]  /*4500*/  FSETP.GT.AND P0, PT, R22, R21, PT ;  /* 0x000000151600720b */ /* 0x002fda0003f04000 */
[----:B------:R-:W-:Y:S02]  /*4510*/  @P0 VIADD R18, R20, 0x2 ;  /* 0x0000000214120836 */ /* 0x000fe40000000000 */
[----:B------:R-:W-:-:S07]  /*4520*/  @P0 IMAD.MOV.U32 R21, RZ, RZ, R22 ;  /* 0x000000ffff150224 */ /* 0x000fce00078e0016 */
.L_x_69:
[----:B------:R-:W-:-:S13]  /*4530*/  ISETP.LT.AND P0, PT, R18, RZ, PT ;  /* 0x000000ff1200720c */ /* 0x000fda0003f01270 */
.L_x_62:
[----:B0-----:R-:W-:-:S13]  /*4540*/  FSETP.GE.AND P2, PT, R16, R21, PT ;  /* 0x000000151000720b */ /* 0x001fda0003f46000 */
[----:B------:R-:W-:Y:S05]  /*4550*/  @!P0 BRA P2, `(.L_x_72) ;  /* 0x0000001400148947 */ /* 0x000fea0001000000 */
.L_x_61:
[----:B------:R-:W1:Y:S01]  /*4560*/  LDS R17, [UR7] ;  /* 0x00000007ff117984 */ /* 0x000e620008000800 */
[----:B------:R-:W1:Y:S02]  /*4570*/  LDCU UR6, c[0x0][0x3b0] ;  /* 0x00007600ff0677ac */ /* 0x000e640008000800 */
[----:B-1----:R-:W-:-:S13]  /*4580*/  ISETP.GE.AND P0, PT, R17, UR6, PT ;  /* 0x0000000611007c0c */ /* 0x002fda000bf06270 */
[----:B------:R-:W-:Y:S05]  /*4590*/  @P0 BRA `(.L_x_73) ;  /* 0x0000000000200947 */ /* 0x000fea0003800000 */
[C---:B------:R-:W-:Y:S02]  /*45a0*/  LEA R18, R17.reuse, UR10, 0x2 ;  /* 0x0000000a11127c11 */ /* 0x040fe4000f8e10ff */
[----:B------:R-:W-:-:S03]  /*45b0*/  LEA R17, R17, UR18, 0x2 ;  /* 0x0000001211117c11 */ /* 0x000fc6000f8e10ff */
[----:B------:R-:W-:Y:S04]  /*45c0*/  STS [R18], R15 ;  /* 0x0000000f12007388 */ /* 0x000fe80000000800 */
[----:B0-----:R-:W-:Y:S04]  /*45d0*/  STS [R17], R16 ;  /* 0x0000001011007388 */ /* 0x001fe80000000800 */
[----:B------:R-:W0:Y:S02]  /*45e0*/  LDS R19, [UR7] ;  /* 0x00000007ff137984 */ /* 0x000e240008000800 */
[----:B0-----:R-:W-:-:S05]  /*45f0*/  VIADD R19, R19, 0x1 ;  /* 0x0000000113137836 */ /* 0x001fca0000000000 */
[----:B------:R0:W-:Y:S01]  /*4600*/  STS [UR7], R19 ;  /* 0x00000013ff007988 */ /* 0x0001e20008000807 */
[----:B------:R-:W-:Y:S05]  /*4610*/  BRA `(.L_x_74) ;  /* 0x0000000400ac7947 */ /* 0x000fea0003800000 */
.L_x_73:
[----:B------:R-:W-:Y:S01]  /*4620*/  UISETP.GE.AND UP0, UPT, UR6, 0x1, UPT ;  /* 0x000000010600788c */ /* 0x000fe2000bf06270 */
[----:B------:R-:W-:Y:S02]  /*4630*/  IMAD.MOV.U32 R18, RZ, RZ, -0x1 ;  /* 0xffffffffff127424 */ /* 0x000fe400078e00ff */
[----:B------:R-:W-:-:S06]  /*4640*/  IMAD.MOV.U32 R19, RZ, RZ, -0x40800000 ;  /* 0xbf800000ff137424 */ /* 0x000fcc00078e00ff */
[----:B------:R-:W-:Y:S05]  /*4650*/  BRA.U !UP0, `(.L_x_75) ;  /* 0x0000000508207547 */ /* 0x000fea000b800000 */
[----:B------:R-:W-:Y:S01]  /*4660*/  UISETP.GE.U32.AND UP0, UPT, UR6, 0x4, UPT ;  /* 0x000000040600788c */ /* 0x000fe2000bf06070 */
[----:B------:R-:W-:Y:S02]  /*4670*/  IMAD.MOV.U32 R17, RZ, RZ, -0x40800000 ;  /* 0xbf800000ff117424 */ /* 0x000fe400078e00ff */
[----:B------:R-:W-:Y:S02]  /*4680*/  IMAD.MOV.U32 R18, RZ, RZ, -0x1 ;  /* 0xffffffffff127424 */ /* 0x000fe400078e00ff */
[----:B------:R-:W-:-:S04]  /*4690*/  IMAD.MOV.U32 R21, RZ, RZ, RZ ;  /* 0x000000ffff157224 */ /* 0x000fc800078e00ff */
[----:B------:R-:W-:Y:S05]  /*46a0*/  BRA.U !UP0, `(.L_x_76) ;  /* 0x0000000108947547 */ /* 0x000fea000b800000 */
[----:B------:R-:W-:Y:S02]  /*46b0*/  IMAD.MOV.U32 R17, RZ, RZ, -0x40800000 ;  /* 0xbf800000ff117424 */ /* 0x000fe400078e00ff */
[----:B------:R-:W-:Y:S02]  /*46c0*/  IMAD.MOV.U32 R18, RZ, RZ, -0x1 ;  /* 0xffffffffff127424 */ /* 0x000fe400078e00ff */
[----:B------:R-:W-:-:S07]  /*46d0*/  IMAD.MOV.U32 R23, RZ, RZ, RZ ;  /* 0x000000ffff177224 */ /* 0x000fce00078e00ff */
.L_x_81:
[----:B------:R-:W-:-:S05]  /*46e0*/  LEA R22, R23, UR10, 0x2 ;  /* 0x0000000a17167c11 */ /* 0x000fca000f8e10ff */
[----:B------:R-:W1:Y:S04]  /*46f0*/  LDS R24, [R22] ;  /* 0x0000000016187984 */ /* 0x000e680000000800 */
[----:B------:R-:W2:Y:S04]  /*4700*/  LDS R19, [R22+0x4] ;  /* 0x0000040016137984 */ /* 0x000ea80000000800 */
[----:B------:R-:W3:Y:S04]  /*4710*/  LDS R20, [R22+0x8] ;  /* 0x0000080016147984 */ /* 0x000ee80000000800 */
[----:B------:R-:W5:Y:S01]  /*4720*/  LDS R21, [R22+0xc] ;  /* 0x00000c0016157984 */ /* 0x000f620000000800 */
[----:B-1----:R-:W-:-:S02]  /*4730*/  ISETP.NE.AND P2, PT, R24, -0x1, PT ;  /* 0xffffffff1800780c */ /* 0x002fc40003f45270 */
[----:B--2---:R-:W-:Y:S02]  /*4740*/  ISETP.NE.AND P3, PT, R19, -0x1, PT ;  /* 0xffffffff1300780c */ /* 0x004fe40003f65270 */
[----:B------:R-:W-:Y:S02]  /*4750*/  LEA R19, R23, UR18, 0x2 ;  /* 0x0000001217137c11 */ /* 0x000fe4000f8e10ff */
[----:B---3--:R-:W-:Y:S02]  /*4760*/  ISETP.NE.AND P4, PT, R20, -0x1, PT ;  /* 0xffffffff1400780c */ /* 0x008fe40003f85270 */
[----:B-----5:R-:W-:-:S05]  /*4770*/  ISETP.NE.AND P0, PT, R21, -0x1, PT ;  /* 0xffffffff1500780c */ /* 0x020fca0003f05270 */
[----:B------:R-:W-:Y:S08]  /*4780*/  @!P2 BRA `(.L_x_77) ;  /* 0x000000000010a947 */ /* 0x000ff00003800000 */
[----:B------:R-:W1:Y:S02]  /*4790*/  LDS R20, [R19] ;  /* 0x0000000013147984 */ /* 0x000e640000000800 */
[----:B-1----:R-:W-:-:S13]  /*47a0*/  FSETP.GT.AND P2, PT, R20, R17, PT ;  /* 0x000000111400720b */ /* 0x002fda0003f44000 */
[----:B------:R-:W-:Y:S02]  /*47b0*/  @P2 IMAD.MOV.U32 R17, RZ, RZ, R20 ;  /* 0x000000ffff112224 */ /* 0x000fe400078e0014 */
[----:B------:R-:W-:-:S07]  /*47c0*/  @P2 IMAD.MOV.U32 R18, RZ, RZ, R23 ;  /* 0x000000ffff122224 */ /* 0x000fce00078e0017 */
.L_x_77:
[----:B------:R-:W-:Y:S05]  /*47d0*/  @!P3 BRA `(.L_x_78) ;  /* 0x000000000010b947 */ /* 0x000fea0003800000 */
[----:B------:R-:W1:Y:S02]  /*47e0*/  LDS R20, [R19+0x4] ;  /* 0x0000040013147984 */ /* 0x000e640000000800 */
[----:B-1----:R-:W-:-:S13]  /*47f0*/  FSETP.GT.AND P2, PT, R20, R17, PT ;  /* 0x000000111400720b */ /* 0x002fda0003f44000 */
[----:B------:R-:W-:Y:S02]  /*4800*/  @P2 IMAD.MOV.U32 R17, RZ, RZ, R20 ;  /* 0x000000ffff112224 */ /* 0x000fe400078e0014 */
[----:B------:R-:W-:-:S07]  /*4810*/  @P2 VIADD R18, R23, 0x1 ;  /* 0x0000000117122836 */ /* 0x000fce0000000000 */
.L_x_78:
[----:B------:R-:W-:Y:S05]  /*4820*/  @!P4 BRA `(.L_x_79) ;  /* 0x000000000010c947 */ /* 0x000fea0003800000 */
[----:B------:R-:W1:Y:S02]  /*4830*/  LDS R20, [R19+0x8] ;  /* 0x0000080013147984 */ /* 0x000e640000000800 */
[----:B-1----:R-:W-:-:S13]  /*4840*/  FSETP.GT.AND P2, PT, R20, R17, PT ;  /* 0x000000111400720b */ /* 0x002fda0003f44000 */
[----:B------:R-:W-:Y:S02]  /*4850*/  @P2 IMAD.MOV.U32 R17, RZ, RZ, R20 ;  /* 0x000000ffff112224 */ /* 0x000fe400078e0014 */
[----:B------:R-:W-:-:S07]  /*4860*/  @P2 VIADD R18, R23, 0x2 ;  /* 0x0000000217122836 */ /* 0x000fce0000000000 */
.L_x_79:
[----:B------:R-:W-:Y:S05]  /*4870*/  @!P0 BRA `(.L_x_80) ;  /* 0x0000000000108947 */ /* 0x000fea0003800000 */
[----:B------:R-:W1:Y:S02]  /*4880*/  LDS R20, [R19+0xc] ;  /* 0x00000c0013147984 */ /* 0x000e640000000800 */
[----:B-1----:R-:W-:-:S13]  /*4890*/  FSETP.GT.AND P0, PT, R20, R17, PT ;  /* 0x000000111400720b */ /* 0x002fda0003f04000 */
[----:B------:R-:W-:Y:S01]  /*48a0*/  @P0 IMAD.MOV.U32 R17, RZ, RZ, R20 ;  /* 0x000000ffff110224 */ /* 0x000fe200078e0014 */
[----:B------:R-:W-:-:S07]  /*48b0*/  @P0 IADD3 R18, PT, PT, R23, 0x3, RZ ;  /* 0x0000000317120810 */ /* 0x000fce0007ffe0ff */
.L_x_80:
[----:B------:R-:W-:-:S05]  /*48c0*/  VIADD R23, R23, 0x4 ;  /* 0x0000000417177836 */ /* 0x000fca0000000000 */
[----:B------:R-:W-:-:S13]  /*48d0*/  ISETP.NE.AND P0, PT, R23, UR19, PT ;  /* 0x0000001317007c0c */ /* 0x000fda000bf05270 */
[----:B------:R-:W-:Y:S05]  /*48e0*/  @P0 BRA `(.L_x_81) ;  /* 0xfffffffc007c0947 */ /* 0x000fea000383ffff */
[----:B------:R-:W-:-:S07]  /*48f0*/  IMAD.U32 R21, RZ, RZ, UR19 ;  /* 0x00000013ff157e24 */ /* 0x000fce000f8e00ff */
.L_x_76:
[----:B------:R-:W-:Y:S01]  /*4900*/  UISETP.NE.AND UP0, UPT, UR24, URZ, UPT ;  /* 0x000000ff1800728c */ /* 0x000fe2000bf05270 */
[----:B------:R-:W-:-:S08]  /*4910*/  IMAD.MOV.U32 R19, RZ, RZ, R17 ;  /* 0x000000ffff137224 */ /* 0x000fd000078e0011 */
[----:B------:R-:W-:Y:S05]  /*4920*/  BRA.U !UP0, `(.L_x_75) ;  /* 0x00000001086c7547 */ /* 0x000fea000b800000 */
[----:B------:R-:W-:Y:S01]  /*4930*/  LEA R17, R21, UR10, 0x2 ;  /* 0x0000000a15117c11 */ /* 0x000fe2000f8e10ff */
[----:B------:R-:W-:-:S04]  /*4940*/  UISETP.NE.AND UP0, UPT, UR24, 0x1, UPT ;  /* 0x000000011800788c */ /* 0x000fc8000bf05270 */
[----:B------:R-:W1:Y:S02]  /*4950*/  LDS R20, [R17] ;  /* 0x0000000011147984 */ /* 0x000e640000000800 */
[----:B-1----:R-:W-:Y:S02]  /*4960*/  ISETP.NE.AND P0, PT, R20, -0x1, PT ;  /* 0xffffffff1400780c */ /* 0x002fe40003f05270 */
[----:B------:R-:W-:-:S11]  /*4970*/  LEA R20, R21, UR18, 0x2 ;  /* 0x0000001215147c11 */ /* 0x000fd6000f8e10ff */
[----:B------:R-:W-:Y:S05]  /*4980*/  @!P0 BRA `(.L_x_82) ;  /* 0x0000000000108947 */ /* 0x000fea0003800000 */
[----:B------:R-:W1:Y:S02]  /*4990*/  LDS R22, [R20] ;  /* 0x0000000014167984 */ /* 0x000e640000000800 */
[----:B-1----:R-:W-:-:S13]  /*49a0*/  FSETP.GT.AND P0, PT, R22, R19, PT ;  /* 0x000000131600720b */ /* 0x002fda0003f04000 */
[----:B------:R-:W-:Y:S02]  /*49b0*/  @P0 IMAD.MOV.U32 R19, RZ, RZ, R22 ;  /* 0x000000ffff130224 */ /* 0x000fe400078e0016 */
[----:B------:R-:W-:-:S07]  /*49c0*/  @P0 IMAD.MOV.U32 R18, RZ, RZ, R21 ;  /* 0x000000ffff120224 */ /* 0x000fce00078e0015 */
.L_x_82:
[----:B------:R-:W-:Y:S05]  /*49d0*/  BRA.U !UP0, `(.L_x_75) ;  /* 0x0000000108407547 */ /* 0x000fea000b800000 */
[----:B------:R-:W1:Y:S01]  /*49e0*/  LDS R22, [R17+0x4] ;  /* 0x0000040011167984 */ /* 0x000e620000000800 */
[----:B------:R-:W-:Y:S01]  /*49f0*/  UISETP.NE.AND UP0, UPT, UR24, 0x2, UPT ;  /* 0x000000021800788c */ /* 0x000fe2000bf05270 */
[----:B-1----:R-:W-:-:S13]  /*4a00*/  ISETP.NE.AND P0, PT, R22, -0x1, PT ;  /* 0xffffffff1600780c */ /* 0x002fda0003f05270 */
[----:B------:R-:W-:Y:S05]  /*4a10*/  @!P0 BRA `(.L_x_83) ;  /* 0x0000000000108947 */ /* 0x000fea0003800000 */
[----:B------:R-:W1:Y:S02]  /*4a20*/  LDS R22, [R20+0x4] ;  /* 0x0000040014167984 */ /* 0x000e640000000800 */
[----:B-1----:R-:W-:-:S13]  /*4a30*/  FSETP.GT.AND P0, PT, R22, R19, PT ;  /* 0x000000131600720b */ /* 0x002fda0003f04000 */
[----:B------:R-:W-:Y:S02]  /*4a40*/  @P0 IMAD.MOV.U32 R19, RZ, RZ, R22 ;  /* 0x000000ffff130224 */ /* 0x000fe400078e0016 */
[----:B------:R-:W-:-:S07]  /*4a50*/  @P0 VIADD R18, R21, 0x1 ;  /* 0x0000000115120836 */ /* 0x000fce0000000000 */
.L_x_83:
[----:B------:R-:W-:Y:S05]  /*4a60*/  BRA.U !UP0, `(.L_x_75) ;  /* 0x00000001081c7547 */ /* 0x000fea000b800000 */
[----:B------:R-:W1:Y:S02]  /*4a70*/  LDS R17, [R17+0x8] ;  /* 0x0000080011117984 */ /* 0x000e640000000800 */
[----:B-1----:R-:W-:-:S13]  /*4a80*/  ISETP.NE.AND P0, PT, R17, -0x1, PT ;  /* 0xffffffff1100780c */ /* 0x002fda0003f05270 */
[----:B------:R-:W-:Y:S05]  /*4a90*/  @!P0 BRA `(.L_x_75) ;  /* 0x0000000000108947 */ /* 0x000fea0003800000 */
[----:B------:R-:W1:Y:S02]  /*4aa0*/  LDS R20, [R20+0x8] ;  /* 0x0000080014147984 */ /* 0x000e640000000800 */
[----:B-1----:R-:W-:-:S13]  /*4ab0*/  FSETP.GT.AND P0, PT, R20, R19, PT ;  /* 0x000000131400720b */ /* 0x002fda0003f04000 */
[----:B------:R-:W-:Y:S02]  /*4ac0*/  @P0 VIADD R18, R21, 0x2 ;  /* 0x0000000215120836 */ /* 0x000fe40000000000 */
[----:B------:R-:W-:-:S07]  /*4ad0*/  @P0 IMAD.MOV.U32 R19, RZ, RZ, R20 ;  /* 0x000000ffff130224 */ /* 0x000fce00078e0014 */
.L_x_75:
[----:B0-----:R-:W-:-:S04]  /*4ae0*/  FSETP.GEU.AND P0, PT, R16, R19, PT ;  /* 0x000000131000720b */ /* 0x001fc80003f0e000 */
[----:B------:R-:W-:-:S13]  /*4af0*/  ISETP.LT.OR P0, PT, R18, RZ, P0 ;  /* 0x000000ff1200720c */ /* 0x000fda0000701670 */
[----:B------:R-:W-:Y:S05]  /*4b00*/  @P0 BRA `(.L_x_72) ;  /* 0x0000000c00a80947 */ /* 0x000fea0003800000 */
[C---:B------:R-:W-:Y:S01]  /*4b10*/  LEA R20, R18.reuse, UR10, 0x2 ;  /* 0x0000000a12147c11 */ /* 0x040fe2000f8e10ff */
[----:B------:R-:W0:Y:S01]  /*4b20*/  LDC R21, c[0x0][0x3ac] ;  /* 0x0000eb00ff157b82 */ /* 0x000e220000000800 */
[----:B------:R-:W-:-:S03]  /*4b30*/  LEA R17, R18, UR18, 0x2 ;  /* 0x0000001212117c11 */ /* 0x000fc6000f8e10ff */
[----:B------:R-:W1:Y:S04]  /*4b40*/  LDS R19, [R20] ;  /* 0x0000000014137984 */ /* 0x000e680000000800 */
[----:B------:R2:W-:Y:S04]  /*4b50*/  STS [R20], R15 ;  /* 0x0000000f14007388 */ /* 0x0005e80000000800 */
[----:B------:R2:W-:Y:S01]  /*4b60*/  STS [R17], R16 ;  /* 0x0000001011007388 */ /* 0x0005e20000000800 */
[----:B0-----:R-:W-:-:S04]  /*4b70*/  ISETP.GE.AND P0, PT, R21, 0x1, PT ;  /* 0x000000011500780c */ /* 0x001fc80003f06270 */
[----:B-1----:R-:W-:-:S13]  /*4b80*/  ISETP.LT.OR P0, PT, R19, RZ, !P0 ;  /* 0x000000ff1300720c */ /* 0x002fda0004701670 */
[----:B--2---:R-:W-:Y:S05]  /*4b90*/  @P0 BRA `(.L_x_74) ;  /* 0x00000000004c0947 */ /* 0x004fea0003800000 */
[----:B------:R-:W-:Y:S01]  /*4ba0*/  IMAD R17, R19, -0x61c8864f, RZ ;  /* 0x9e3779b113117824 */ /* 0x000fe200078e02ff */
[----:B------:R-:W0:Y:S04]  /*4bb0*/  LDCU UR22, c[0x0][0x3ac] ;  /* 0x00007580ff1677ac */ /* 0x000e280008000800 */
[----:B------:R-:W-:Y:S01]  /*4bc0*/  LOP3.LUT R20, R17, R8, RZ, 0xc0, !PT ;  /* 0x0000000811147212 */ /* 0x000fe200078ec0ff */
[----:B------:R-:W-:-:S06]  /*4bd0*/  UMOV UR6, URZ ;  /* 0x000000ff00067c82 */ /* 0x000fcc0008000000 */
.L_x_85:
[----:B------:R-:W-:-:S05]  /*4be0*/  VIADD R17, R20, UR6 ;  /* 0x0000000614117c36 */ /* 0x000fca0008000000 */
[----:B------:R-:W-:-:S05]  /*4bf0*/  LOP3.LUT R17, R17, R8, RZ, 0xc0, !PT ;  /* 0x0000000811117212 */ /* 0x000fca00078ec0ff */
[C---:B------:R-:W-:Y:S02]  /*4c00*/  IMAD R18, R17.reuse, 0x4, R4 ;  /* 0x0000000411127824 */ /* 0x040fe400078e0204 */
[----:B------:R-:W-:-:S04]  /*4c10*/  IMAD R17, R17, 0x4, R6 ;  /* 0x0000000411117824 */ /* 0x000fc800078e0206 */
[----:B------:R-:W1:Y:S02]  /*4c20*/  LDS R18, [R18+0x8] ;  /* 0x0000080012127984 */ /* 0x000e640000000800 */
[----:B-1----:R-:W-:-:S13]  /*4c30*/  ISETP.NE.AND P0, PT, R18, R19, PT ;  /* 0x000000131200720c */ /* 0x002fda0003f05270 */
[----:B------:R-:W-:Y:S05]  /*4c40*/  @!P0 BRA `(.L_x_84) ;  /* 0x0000000000188947 */ /* 0x000fea0003800000 */
[----:B------:R-:W-:-:S13]  /*4c50*/  ISETP.NE.AND P0, PT, R18, -0x1, PT ;  /* 0xffffffff1200780c */ /* 0x000fda0003f05270 */
[----:B------:R-:W-:Y:S05]  /*4c60*/  @!P0 BRA `(.L_x_74) ;  /* 0x0000000000188947 */ /* 0x000fea0003800000 */
[----:B------:R-:W-:-:S04]  /*4c70*/  UIADD3 UR6, UPT, UPT, UR6, 0x1, URZ ;  /* 0x0000000106067890 */ /* 0x000fc8000fffe0ff */
[----:B0-----:R-:W-:-:S09]  /*4c80*/  UISETP.GE.AND UP0, UPT, UR6, UR22, UPT ;  /* 0x000000160600728c */ /* 0x001fd2000bf06270 */
[----:B------:R-:W-:Y:S05]  /*4c90*/  BRA.U !UP0, `(.L_x_85) ;  /* 0xfffffffd08d07547 */ /* 0x000fea000b83ffff */
[----:B------:R-:W-:Y:S05]  /*4ca0*/  BRA `(.L_x_74) ;  /* 0x0000000000087947 */ /* 0x000fea0003800000 */
.L_x_84:
[----:B------:R-:W-:-:S05]  /*4cb0*/  IMAD.MOV.U32 R18, RZ, RZ, -0x1 ;  /* 0xffffffffff127424 */ /* 0x000fca00078e00ff */
[----:B------:R1:W-:Y:S02]  /*4cc0*/  STS [R17+0x4], R18 ;  /* 0x0000041211007388 */ /* 0x0003e40000000800 */
.L_x_74:
[----:B-1----:R-:W1:Y:S01]  /*4cd0*/  LDS R18, [R4+0x4] ;  /* 0x0000040004127984 */ /* 0x002e620000000800 */
[----:B------:R-:W1:Y:S02]  /*4ce0*/  LDC R17, c[0x0][0x3a8] ;  /* 0x0000ea00ff117b82 */ /* 0x000e640000000800 */
[----:B-1----:R-:W-:-:S13]  /*4cf0*/  ISETP.GE.AND P0, PT, R18, R17, PT ;  /* 0x000000111200720c */ /* 0x002fda0003f06270 */
[----:B------:R-:W-:Y:S05]  /*4d00*/  @P0 BRA `(.L_x_86) ;  /* 0x0000000000200947 */ /* 0x000fea0003800000 */
[----:B------:R-:W-:-:S05]  /*4d10*/  LEA R18, R18, UR7, 0x2 ;  /* 0x0000000712127c11 */ /* 0x000fca000f8e10ff */
[----:B------:R-:W-:Y:S01]  /*4d20*/  IMAD R17, R17, 0x4, R18 ;  /* 0x0000000411117824 */ /* 0x000fe200078e0212 */
[----:B------:R-:W-:Y:S04]  /*4d30*/  STS [R18+0x4], R15 ;  /* 0x0000040f12007388 */ /* 0x000fe80000000800 */
[----:B------:R-:W-:Y:S04]  /*4d40*/  STS [R17+0x4], R16 ;  /* 0x0000041011007388 */ /* 0x000fe80000000800 */
[----:B0-----:R-:W0:Y:S02]  /*4d50*/  LDS R19, [R4+0x4] ;  /* 0x0000040004137984 */ /* 0x001e240000000800 */
[----:B0-----:R-:W-:-:S05]  /*4d60*/  VIADD R19, R19, 0x1 ;  /* 0x0000000113137836 */ /* 0x001fca0000000000 */
[----:B------:R0:W-:Y:S01]  /*4d70*/  STS [R4+0x4], R19 ;  /* 0x0000041304007388 */ /* 0x0001e20000000800 */
[----:B------:R-:W-:Y:S05]  /*4d80*/  BRA `(.L_x_72) ;  /* 0x0000000c00087947 */ /* 0x000fea0003800000 */
.L_x_86:
[----:B------:R-:W-:Y:S01]  /*4d90*/  ISETP.GE.AND P0, PT, R17, 0x1, PT ;  /* 0x000000011100780c */ /* 0x000fe20003f06270 */
[----:B------:R-:W-:Y:S02]  /*4da0*/  IMAD.MOV.U32 R21, RZ, RZ, -0x1 ;  /* 0xffffffffff157424 */ /* 0x000fe400078e00ff */
[----:B------:R-:W-:-:S10]  /*4db0*/  IMAD.MOV.U32 R23, RZ, RZ, -0x40800000 ;  /* 0xbf800000ff177424 */ /* 0x000fd400078e00ff */
[----:B------:R-:W-:Y:S05]  /*4dc0*/  @!P0 BRA `(.L_x_87) ;  /* 0x0000000800808947 */ /* 0x000fea0003800000 */
[----:B------:R-:W-:Y:S01]  /*4dd0*/  ISETP.GE.U32.AND P0, PT, R17, 0x10, PT ;  /* 0x000000101100780c */ /* 0x000fe20003f06070 */
[----:B------:R-:W-:Y:S02]  /*4de0*/  IMAD.MOV.U32 R23, RZ, RZ, -0x40800000 ;  /* 0xbf800000ff177424 */ /* 0x000fe400078e00ff */
[----:B------:R-:W-:Y:S02]  /*4df0*/  IMAD.MOV.U32 R21, RZ, RZ, -0x1 ;  /* 0xffffffffff157424 */ /* 0x000fe400078e00ff */
[----:B------:R-:W-:-:S08]  /*4e00*/  IMAD.MOV.U32 R18, RZ, RZ, RZ ;  /* 0x000000ffff127224 */ /* 0x000fd000078e00ff */
[----:B------:R-:W-:Y:S05]  /*4e10*/  @!P0 BRA `(.L_x_88) ;  /* 0x0000000400208947 */ /* 0x000fea0003800000 */
[----:B------:R-:W-:Y:S02]  /*4e20*/  IMAD.MOV.U32 R23, RZ, RZ, -0x40800000 ;  /* 0xbf800000ff177424 */ /* 0x000fe400078e00ff */
[----:B------:R-:W-:Y:S02]  /*4e30*/  IMAD.MOV.U32 R21, RZ, RZ, -0x1 ;  /* 0xffffffffff157424 */ /* 0x000fe400078e00ff */
[----:B------:R-:W-:-:S07]  /*4e40*/  IMAD.MOV.U32 R18, RZ, RZ, RZ ;  /* 0x000000ffff127224 */ /* 0x000fce00078e00ff */
.L_x_89:
[----:B0-----:R-:W-:-:S05]  /*4e50*/  LEA R19, R18, R3, 0x2 ;  /* 0x0000000312137211 */ /* 0x001fca00078e10ff */
[----:B------:R-:W0:Y:S04]  /*4e60*/  LDS R20, [R19+0x4] ;  /* 0x0000040013147984 */ /* 0x000e280000000800 */
[----:B------:R-:W1:Y:S04]  /*4e70*/  LDS R27, [R19+0x8] ;  /* 0x00000800131b7984 */ /* 0x000e680000000800 */
[----:B------:R-:W2:Y:S04]  /*4e80*/  LDS R22, [R19+0xc] ;  /* 0x00000c0013167984 */ /* 0x000ea80000000800 */
[----:B------:R-:W3:Y:S04]  /*4e90*/  LDS R25, [R19+0x10] ;  /* 0x0000100013197984 */ /* 0x000ee80000000800 */
[----:B------:R-:W5:Y:S04]  /*4ea0*/  LDS R24, [R19+0x14] ;  /* 0x0000140013187984 */ /* 0x000f680000000800 */
[----:B------:R-:W4:Y:S01]  /*4eb0*/  LDS R26, [R19+0x18] ;  /* 0x00001800131a7984 */ /* 0x000f220000000800 */
[----:B0-----:R-:W-:-:S04]  /*4ec0*/  FSETP.GT.AND P3, PT, R20, R23, PT ;  /* 0x000000171400720b */ /* 0x001fc80003f64000 */
[----:B------:R-:W-:Y:S02]  /*4ed0*/  FSEL R20, R20, R23, P3 ;  /* 0x0000001714147208 */ /* 0x000fe40001800000 */
[----:B------:R-:W-:Y:S01]  /*4ee0*/  LDS R23, [R19+0x24] ;  /* 0x0000240013177984 */ /* 0x000fe20000000800 */
[----:B------:R-:W-:Y:S02]  /*4ef0*/  SEL R21, R18, R21, P3 ;  /* 0x0000001512157207 */ /* 0x000fe40001800000 */
[----:B-1----:R-:W-:-:S04]  /*4f00*/  FSETP.GT.AND P0, PT, R27, R20, PT ;  /* 0x000000141b00720b */ /* 0x002fc80003f04000 */
[----:B------:R-:W-:Y:S02]  /*4f10*/  FSEL R27, R27, R20, P0 ;  /* 0x000000141b1b7208 */ /* 0x000fe40000000000 */
[----:B------:R-:W0:Y:S02]  /*4f20*/  LDS R20, [R19+0x1c] ;  /* 0x00001c0013147984 */ /* 0x000e240000000800 */
[----:B--2---:R-:W-:-:S04]  /*4f30*/  FSETP.GT.AND P2, PT, R22, R27, PT ;  /* 0x0000001b1600720b */ /* 0x004fc80003f44000 */
[----:B------:R-:W-:Y:S01]  /*4f40*/  FSEL R28, R22, R27, P2 ;  /* 0x0000001b161c7208 */ /* 0x000fe20001000000 */
[----:B------:R-:W-:Y:S01]  /*4f50*/  @P0 VIADD R21, R18, 0x1 ;  /* 0x0000000112150836 */ /* 0x000fe20000000000 */
[----:B------:R-:W1:Y:S02]  /*4f60*/  LDS R22, [R19+0x20] ;  /* 0x0000200013167984 */ /* 0x000e640000000800 */
[----:B---3--:R-:W-:-:S04]  /*4f70*/  FSETP.GT.AND P4, PT, R25, R28, PT ;  /* 0x0000001c1900720b */ /* 0x008fc80003f84000 */
[----:B------:R-:W-:Y:S01]  /*4f80*/  FSEL R25, R25, R28, P4 ;  /* 0x0000001c19197208 */ /* 0x000fe20002000000 */
[----:B------:R-:W-:-:S03]  /*4f90*/  @P2 VIADD R21, R18, 0x2 ;  /* 0x0000000212152836 */ /* 0x000fc60000000000 */
[----:B-----5:R-:W-:-:S04]  /*4fa0*/  FSETP.GT.AND P6, PT, R24, R25, PT ;  /* 0x000000191800720b */ /* 0x020fc80003fc4000 */
[----:B------:R-:W-:Y:S01]  /*4fb0*/  FSEL R25, R24, R25, P6 ;  /* 0x0000001918197208 */ /* 0x000fe20003000000 */
[----:B------:R-:W-:Y:S01]  /*4fc0*/  @P4 VIADD R21, R18, 0x3 ;  /* 0x0000000312154836 */ /* 0x000fe20000000000 */
[----:B------:R-:W2:Y:S02]  /*4fd0*/  LDS R24, [R19+0x28] ;  /* 0x0000280013187984 */ /* 0x000ea40000000800 */
[----:B----4-:R-:W-:-:S04]  /*4fe0*/  FSETP.GT.AND P5, PT, R26, R25, PT ;  /* 0x000000191a00720b */ /* 0x010fc80003fa4000 */
[----:B------:R-:W-:Y:S01]  /*4ff0*/  FSEL R27, R26, R25, P5 ;  /* 0x000000191a1b7208 */ /* 0x000fe20002800000 */
[C---:B------:R-:W-:Y:S01]  /*5000*/  @P6 VIADD R21, R18.reuse, 0x4 ;  /* 0x0000000412156836 */ /* 0x040fe20000000000 */
[----:B------:R-:W3:Y:S07]  /*5010*/  LDS R25, [R19+0x2c] ;  /* 0x00002c0013197984 */ /* 0x000eee0000000800 */
[----:B------:R-:W-:Y:S01]  /*5020*/  @P5 VIADD R21, R18, 0x5 ;  /* 0x0000000512155836 */ /* 0x000fe20000000000 */
[----:B0-----:R-:W-:-:S04]  /*5030*/  FSETP.GT.AND P3, PT, R20, R27, PT ;  /* 0x0000001b1400720b */ /* 0x001fc80003f64000 */
[----:B------:R-:W-:Y:S02]  /*5040*/  FSEL R27, R20, R27, P3 ;  /* 0x0000001b141b7208 */ /* 0x000fe40001800000 */
[----:B------:R-:W0:Y:S02]  /*5050*/  LDS R20, [R19+0x30] ;  /* 0x0000300013147984 */ /* 0x000e240000000800 */
[----:B-1----:R-:W-:-:S04]  /*5060*/  FSETP.GT.AND P0, PT, R22, R27, PT ;  /* 0x0000001b1600720b */ /* 0x002fc80003f04000 */
[----:B------:R-:W-:Y:S01]  /*5070*/  FSEL R26, R22, R27, P0 ;  /* 0x0000001b161a7208 */ /* 0x000fe20000000000 */
[----:B------:R-:W-:Y:S01]  /*5080*/  @P3 VIADD R21, R18, 0x6 ;  /* 0x0000000612153836 */ /* 0x000fe20000000000 */
[----:B------:R-:W1:Y:S02]  /*5090*/  LDS R22, [R19+0x34] ;  /* 0x0000340013167984 */ /* 0x000e640000000800 */
[----:B------:R-:W-:-:S04]  /*50a0*/  FSETP.GT.AND P2, PT, R23, R26, PT ;  /* 0x0000001a1700720b */ /* 0x000fc80003f44000 */
[----:B------:R-:W-:Y:S01]  /*50b0*/  FSEL R27, R23, R26, P2 ;  /* 0x0000001a171b7208 */ /* 0x000fe20001000000 */
[----:B------:R-:W-:Y:S01]  /*50c0*/  @P0 VIADD R21, R18, 0x7 ;  /* 0x0000000712150836 */ /* 0x000fe20000000000 */
[----:B------:R-:W4:Y:S02]  /*50d0*/  LDS R23, [R19+0x38] ;  /* 0x0000380013177984 */ /* 0x000f240000000800 */
[CC--:B--2---:R-:W-:Y:S02]  /*50e0*/  FSETP.GT.AND P4, PT, R24.reuse, R27.reuse, PT ;  /* 0x0000001b1800720b */ /* 0x0c4fe40003f84000 */
[----:B------:R-:W-:Y:S02]  /*50f0*/  LDS R26, [R19+0x40] ;  /* 0x00004000131a7984 */ /* 0x000fe40000000800 */
[----:B------:R-:W-:Y:S01]  /*5100*/  FSEL R28, R24, R27, P4 ;  /* 0x0000001b181c7208 */ /* 0x000fe20002000000 */
[----:B------:R-:W-:Y:S01]  /*5110*/  @P2 VIADD R21, R18, 0x8 ;  /* 0x0000000812152836 */ /* 0x000fe20000000000 */
[----:B------:R-:W2:Y:S02]  /*5120*/  LDS R24, [R19+0x3c] ;  /* 0x00003c0013187984 */ /* 0x000ea40000000800 */
[----:B---3--:R-:W-:-:S04]  /*5130*/  FSETP.GT.AND P6, PT, R25, R28, PT ;  /* 0x0000001c1900720b */ /* 0x008fc80003fc4000 */
[----:B------:R-:W-:Y:S01]  /*5140*/  FSEL R25, R25, R28, P6 ;  /* 0x0000001c19197208 */ /* 0x000fe20003000000 */
[----:B------:R-:W-:-:S08]  /*5150*/  @P4 VIADD R21, R18, 0x9 ;  /* 0x0000000912154836 */ /* 0x000fd00000000000 */
[----:B------:R-:W-:Y:S01]  /*5160*/  @P6 VIADD R21, R18, 0xa ;  /* 0x0000000a12156836 */ /* 0x000fe20000000000 */
[----:B0-----:R-:W-:-:S04]  /*5170*/  FSETP.GT.AND P5, PT, R20, R25, PT ;  /* 0x000000191400720b */ /* 0x001fc80003fa4000 */
[----:B------:R-:W-:-:S04]  /*5180*/  FSEL R25, R20, R25, P5 ;  /* 0x0000001914197208 */ /* 0x000fc80002800000 */
[----:B-1----:R-:W-:-:S04]  /*5190*/  FSETP.GT.AND P3, PT, R22, R25, PT ;  /* 0x000000191600720b */ /* 0x002fc80003f64000 */
[----:B------:R-:W-:Y:S01]  /*51a0*/  FSEL R22, R22, R25, P3 ;  /* 0x0000001916167208 */ /* 0x000fe20001800000 */
[----:B------:R-:W-:-:S03]  /*51b0*/  @P5 VIADD R21, R18, 0xb ;  /* 0x0000000b12155836 */ /* 0x000fc60000000000 */
[----:B----4-:R-:W-:-:S04]  /*51c0*/  FSETP.GT.AND P0, PT, R23, R22, PT ;  /* 0x000000161700720b */ /* 0x010fc80003f04000 */
[----:B------:R-:W-:Y:S01]  /*51d0*/  FSEL R23, R23, R22, P0 ;  /* 0x0000001617177208 */ /* 0x000fe20000000000 */
[----:B------:R-:W-:-:S03]  /*51e0*/  @P3 VIADD R21, R18, 0xc ;  /* 0x0000000c12153836 */ /* 0x000fc60000000000 */
[----:B--2---:R-:W-:-:S04]  /*51f0*/  FSETP.GT.AND P2, PT, R24, R23, PT ;  /* 0x000000171800720b */ /* 0x004fc80003f44000 */
[----:B------:R-:W-:Y:S01]  /*5200*/  FSEL R23, R24, R23, P2 ;  /* 0x0000001718177208 */ /* 0x000fe20001000000 */
[----:B------:R-:W-:-:S03]  /*5210*/  @P0 VIADD R21, R18, 0xd ;  /* 0x0000000d12150836 */ /* 0x000fc60000000000 */
[----:B------:R-:W-:-:S04]  /*5220*/  FSETP.GT.AND P4, PT, R26, R23, PT ;  /* 0x000000171a00720b */ /* 0x000fc80003f84000 */
[----:B------:R-:W-:Y:S01]  /*5230*/  FSEL R23, R26, R23, P4 ;  /* 0x000000171a177208 */ /* 0x000fe20002000000 */
[----:B------:R-:W-:-:S08]  /*5240*/  @P2 VIADD R21, R18, 0xe ;  /* 0x0000000e12152836 */ /* 0x000fd00000000000 */
[C---:B------:R-:W-:Y:S02]  /*5250*/  @P4 VIADD R21, R18.reuse, 0xf ;  /* 0x0000000f12154836 */ /* 0x040fe40000000000 */
[----:B------:R-:W-:-:S05]  /*5260*/  VIADD R18, R18, 0x10 ;  /* 0x0000001012127836 */ /* 0x000fca0000000000 */
[----:B------:R-:W-:-:S13]  /*5270*/  ISETP.NE.AND P0, PT, R18, R11, PT ;  /* 0x0000000b1200720c */ /* 0x000fda0003f05270 */
[----:B------:R-:W-:Y:S05]  /*5280*/  @P0 BRA `(.L_x_89) ;  /* 0xfffffff800f00947 */ /* 0x000fea000383ffff */
[----:B------:R-:W-:-:S07]  /*5290*/  IMAD.MOV.U32 R18, RZ, RZ, R11 ;  /* 0x000000ffff127224 */ /* 0x000fce00078e000b */
.L_x_88:
[----:B------:R-:W-:-:S13]  /*52a0*/  LOP3.LUT P0, RZ, R17, 0xf, RZ, 0xc0, !PT ;  /* 0x0000000f11ff7812 */ /* 0x000fda000780c0ff */
[----:B------:R-:W-:Y:S05]  /*52b0*/  @!P0 BRA `(.L_x_87) ;  /* 0x0000000400448947 */ /* 0x000fea0003800000 */
[C---:B0-----:R-:W-:Y:S02]  /*52c0*/  LOP3.LUT R19, R17.reuse, 0xf, RZ, 0xc0, !PT ;  /* 0x0000000f11137812 */ /* 0x041fe400078ec0ff */
[----:B------:R-:W-:-:S03]  /*52d0*/  LOP3.LUT P0, RZ, R17, 0x7, RZ, 0xc0, !PT ;  /* 0x0000000711ff7812 */ /* 0x000fc6000780c0ff */
[----:B------:R-:W-:-:S05]  /*52e0*/  VIADD R19, R19, 0xffffffff ;  /* 0xffffffff13137836 */ /* 0x000fca0000000000 */
[----:B------:R-:W-:-:S13]  /*52f0*/  ISETP.GE.U32.AND P2, PT, R19, 0x7, PT ;  /* 0x000000071300780c */ /* 0x000fda0003f46070 */
[----:B------:R-:W-:Y:S05]  /*5300*/  @!P2 BRA `(.L_x_90) ;  /* 0x000000000088a947 */ /* 0x000fea0003800000 */
[----:B------:R-:W-:-:S05]  /*5310*/  IMAD R24, R18, 0x4, R3 ;  /* 0x0000000412187824 */ /* 0x000fca00078e0203 */
[----:B------:R-:W0:Y:S04]  /*5320*/  LDS R26, [R24+0x4] ;  /* 0x00000400181a7984 */ /* 0x000e280000000800 */
[----:B------:R-:W1:Y:S04]  /*5330*/  LDS R25, [R24+0x8] ;  /* 0x0000080018197984 */ /* 0x000e680000000800 */
[----:B------:R-:W2:Y:S04]  /*5340*/  LDS R19, [R24+0xc] ;  /* 0x00000c0018137984 */ /* 0x000ea80000000800 */
[----:B------:R-:W3:Y:S04]  /*5350*/  LDS R20, [R24+0x10] ;  /* 0x0000100018147984 */ /* 0x000ee80000000800 */
[----:B------:R-:W5:Y:S01]  /*5360*/  LDS R22, [R24+0x14] ;  /* 0x0000140018167984 */ /* 0x000f620000000800 */
[----:B0-----:R-:W-:-:S04]  /*5370*/  FSETP.GT.AND P3, PT, R26, R23, PT ;  /* 0x000000171a00720b */ /* 0x001fc80003f64000 */
[----:B------:R-:W-:Y:S02]  /*5380*/  FSEL R26, R26, R23, P3 ;  /* 0x000000171a1a7208 */ /* 0x000fe40001800000 */
[----:B------:R-:W0:Y:S01]  /*5390*/  LDS R23, [R24+0x18] ;  /* 0x0000180018177984 */ /* 0x000e220000000800 */
[----:B------:R-:W-:Y:S02]  /*53a0*/  SEL R21, R18, R21, P3 ;  /* 0x0000001512157207 */ /* 0x000fe40001800000 */
[----:B-1----:R-:W-:-:S04]  /*53b0*/  FSETP.GT.AND P6, PT, R25, R26, PT ;  /* 0x0000001a1900720b */ /* 0x002fc80003fc4000 */
[----:B------:R-:W-:Y:S02]  /*53c0*/  FSEL R28, R25, R26, P6 ;  /* 0x0000001a191c7208 */ /* 0x000fe40003000000 */
[----:B------:R-:W1:Y:S02]  /*53d0*/  LDS R25, [R24+0x1c] ;  /* 0x00001c0018197984 */ /* 0x000e640000000800 */
[CC--:B--2---:R-:W-:Y:S02]  /*53e0*/  FSETP.GT.AND P5, PT, R19.reuse, R28.reuse, PT ;  /* 0x0000001c1300720b */ /* 0x0c4fe40003fa4000 */
[----:B------:R-:W2:Y:S02]  /*53f0*/  LDS R26, [R24+0x20] ;  /* 0x00002000181a7984 */ /* 0x000ea40000000800 */
[----:B------:R-:W-:Y:S01]  /*5400*/  FSEL R19, R19, R28, P5 ;  /* 0x0000001c13137208 */ /* 0x000fe20002800000 */
[----:B------:R-:W-:-:S03]  /*5410*/  @P6 VIADD R21, R18, 0x1 ;  /* 0x0000000112156836 */ /* 0x000fc60000000000 */
[----:B---3--:R-:W-:-:S04]  /*5420*/  FSETP.GT.AND P4, PT, R20, R19, PT ;  /* 0x000000131400720b */ /* 0x008fc80003f84000 */
[----:B------:R-:W-:Y:S01]  /*5430*/  FSEL R19, R20, R19, P4 ;  /* 0x0000001314137208 */ /* 0x000fe20002000000 */
[----:B------:R-:W-:-:S03]  /*5440*/  @P5 VIADD R21, R18, 0x2 ;  /* 0x0000000212155836 */ /* 0x000fc60000000000 */
[----:B-----5:R-:W-:-:S04]  /*5450*/  FSETP.GT.AND P2, PT, R22, R19, PT ;  /* 0x000000131600720b */ /* 0x020fc80003f44000 */
[----:B------:R-:W-:Y:S01]  /*5460*/  FSEL R22, R22, R19, P2 ;  /* 0x0000001316167208 */ /* 0x000fe20001000000 */
[----:B------:R-:W-:-:S03]  /*5470*/  @P4 VIADD R21, R18, 0x3 ;  /* 0x0000000312154836 */ /* 0x000fc60000000000 */
[----:B0-----:R-:W-:-:S05]  /*5480*/  FSETP.GT.AND P3, PT, R23, R22, PT ;  /* 0x000000161700720b */ /* 0x001fca0003f64000 */
[----:B------:R-:W-:Y:S01]  /*5490*/  @P2 VIADD R21, R18, 0x4 ;  /* 0x0000000412152836 */ /* 0x000fe20000000000 */
[----:B------:R-:W-:-:S04]  /*54a0*/  FSEL R22, R23, R22, P3 ;  /* 0x0000001617167208 */ /* 0x000fc80001800000 */
[----:B-1----:R-:W-:-:S04]  /*54b0*/  FSETP.GT.AND P6, PT, R25, R22, PT ;  /* 0x000000161900720b */ /* 0x002fc80003fc4000 */
[----:B------:R-:W-:Y:S02]  /*54c0*/  FSEL R23, R25, R22, P6 ;  /* 0x0000001619177208 */ /* 0x000fe40003000000 */
[----:B------:R-:W-:Y:S02]  /*54d0*/  @P3 IADD3 R21, PT, PT, R18, 0x5, RZ ;  /* 0x0000000512153810 */ /* 0x000fe40007ffe0ff */
[----:B--2---:R-:W-:-:S04]  /*54e0*/  FSETP.GT.AND P4, PT, R26, R23, PT ;  /* 0x000000171a00720b */ /* 0x004fc80003f84000 */
[----:B------:R-:W-:Y:S01]  /*54f0*/  FSEL R23, R26, R23, P4 ;  /* 0x000000171a177208 */ /* 0x000fe20002000000 */
[----:B------:R-:W-:-:S08]  /*5500*/  @P6 VIADD R21, R18, 0x6 ;  /* 0x0000000612156836 */ /* 0x000fd00000000000 */
[C---:B------:R-:W-:Y:S02]  /*5510*/  @P4 VIADD R21, R18.reuse, 0x7 ;  /* 0x0000000712154836 */ /* 0x040fe40000000000 */
[----:B------:R-:W-:-:S07]  /*5520*/  VIADD R18, R18, 0x8 ;  /* 0x0000000812127836 */ /* 0x000fce0000000000 */
.L_x_90:
[----:B------:R-:W-:Y:S05]  /*5530*/  @!P0 BRA `(.L_x_87) ;  /* 0x0000000000a48947 */ /* 0x000fea0003800000 */
[----:B------:R-:W-:Y:S02]  /*5540*/  LOP3.LUT R19, R17, 0x7, RZ, 0xc0, !PT ;  /* 0x0000000711137812 */ /* 0x000fe400078ec0ff */
[----:B------:R-:W-:-:S03]  /*5550*/  ISETP.NE.AND P5, PT, R9, RZ, PT ;  /* 0x000000ff0900720c */ /* 0x000fc60003fa5270 */
[----:B------:R-:W-:-:S05]  /*5560*/  VIADD R19, R19, 0xffffffff ;  /* 0xffffffff13137836 */ /* 0x000fca0000000000 */
[----:B------:R-:W-:-:S13]  /*5570*/  ISETP.GE.U32.AND P0, PT, R19, 0x3, PT ;  /* 0x000000031300780c */ /* 0x000fda0003f06070 */
[----:B------:R-:W-:Y:S05]  /*5580*/  @!P0 BRA `(.L_x_91) ;  /* 0x0000000000488947 */ /* 0x000fea0003800000 */
[----:B------:R-:W-:-:S05]  /*5590*/  IMAD R19, R18, 0x4, R3 ;  /* 0x0000000412137824 */ /* 0x000fca00078e0203 */
[----:B------:R-:W0:Y:S04]  /*55a0*/  LDS R20, [R19+0x4] ;  /* 0x0000040013147984 */ /* 0x000e280000000800 */
[----:B------:R-:W1:Y:S04]  /*55b0*/  LDS R25, [R19+0x8] ;  /* 0x0000080013197984 */ /* 0x000e680000000800 */
[----:B------:R-:W2:Y:S04]  /*55c0*/  LDS R27, [R19+0xc] ;  /* 0x00000c00131b7984 */ /* 0x000ea80000000800 */
[----:B------:R-:W3:Y:S01]  /*55d0*/  LDS R29, [R19+0x10] ;  /* 0x00001000131d7984 */ /* 0x000ee20000000800 */
[----:B0-----:R-:W-:-:S04]  /*55e0*/  FSETP.GT.AND P0, PT, R20, R23, PT ;  /* 0x000000171400720b */ /* 0x001fc80003f04000 */
[----:B------:R-:W-:Y:S02]  /*55f0*/  FSEL R20, R20, R23, P0 ;  /* 0x0000001714147208 */ /* 0x000fe40000000000 */
[----:B------:R-:W-:Y:S02]  /*5600*/  SEL R21, R18, R21, P0 ;  /* 0x0000001512157207 */ /* 0x000fe40000000000 */
[----:B-1----:R-:W-:-:S04]  /*5610*/  FSETP.GT.AND P2, PT, R25, R20, PT ;  /* 0x000000141900720b */ /* 0x002fc80003f44000 */
[----:B------:R-:W-:-:S04]  /*5620*/  FSEL R20, R25, R20, P2 ;  /* 0x0000001419147208 */ /* 0x000fc80001000000 */
[----:B--2---:R-:W-:-:S04]  /*5630*/  FSETP.GT.AND P3, PT, R27, R20, PT ;  /* 0x000000141b00720b */ /* 0x004fc80003f64000 */
[----:B------:R-:W-:Y:S01]  /*5640*/  FSEL R20, R27, R20, P3 ;  /* 0x000000141b147208 */ /* 0x000fe20001800000 */
[----:B------:R-:W-:-:S03]  /*5650*/  @P2 VIADD R21, R18, 0x1 ;  /* 0x0000000112152836 */ /* 0x000fc60000000000 */
[----:B---3--:R-:W-:-:S04]  /*5660*/  FSETP.GT.AND P4, PT, R29, R20, PT ;  /* 0x000000141d00720b */ /* 0x008fc80003f84000 */
[----:B------:R-:W-:Y:S01]  /*5670*/  FSEL R23, R29, R20, P4 ;  /* 0x000000141d177208 */ /* 0x000fe20002000000 */
[----:B------:R-:W-:-:S08]  /*5680*/  @P3 VIADD R21, R18, 0x2 ;  /* 0x0000000212153836 */ /* 0x000fd00000000000 */
[C---:B------:R-:W-:Y:S02]  /*5690*/  @P4 VIADD R21, R18.reuse, 0x3 ;  /* 0x0000000312154836 */ /* 0x040fe40000000000 */
[----:B------:R-:W-:-:S07]  /*56a0*/  VIADD R18, R18, 0x4 ;  /* 0x0000000412127836 */ /* 0x000fce0000000000 */
.L_x_91:
[----:B------:R-:W-:Y:S05]  /*56b0*/  @!P5 BRA `(.L_x_87) ;  /* 0x000000000044d947 */ /* 0x000fea0003800000 */
[----:B------:R-:W-:Y:S01]  /*56c0*/  IMAD R19, R18, 0x4, R3 ;  /* 0x0000000412137824 */ /* 0x000fe200078e0203 */
[----:B------:R-:W-:-:S04]  /*56d0*/  ISETP.NE.AND P2, PT, R9, 0x1, PT ;  /* 0x000000010900780c */ /* 0x000fc80003f45270 */
[----:B------:R-:W0:Y:S02]  /*56e0*/  LDS R20, [R19+0x4] ;  /* 0x0000040013147984 */ /* 0x000e240000000800 */
[----:B0-----:R-:W-:-:S04]  /*56f0*/  FSETP.GT.AND P0, PT, R20, R23, PT ;  /* 0x000000171400720b */ /* 0x001fc80003f04000 */
[----:B------:R-:W-:Y:S02]  /*5700*/  FSEL R23, R20, R23, P0 ;  /* 0x0000001714177208 */ /* 0x000fe40000000000 */
[----:B------:R-:W-:Y:S01]  /*5710*/  SEL R21, R18, R21, P0 ;  /* 0x0000001512157207 */ /* 0x000fe20000000000 */
[----:B------:R-:W-:Y:S06]  /*5720*/  @!P2 BRA `(.L_x_87) ;  /* 0x000000000028a947 */ /* 0x000fec0003800000 */
[----:B------:R-:W0:Y:S01]  /*5730*/  LDS R20, [R19+0x8] ;  /* 0x0000080013147984 */ /* 0x000e220000000800 */
[----:B------:R-:W-:Y:S02]  /*5740*/  ISETP.NE.AND P2, PT, R9, 0x2, PT ;  /* 0x000000020900780c */ /* 0x000fe40003f45270 */
[----:B0-----:R-:W-:-:S04]  /*5750*/  FSETP.GT.AND P0, PT, R20, R23, PT ;  /* 0x000000171400720b */ /* 0x001fc80003f04000 */
[----:B------:R-:W-:-:S09]  /*5760*/  FSEL R23, R20, R23, P0 ;  /* 0x0000001714177208 */ /* 0x000fd20000000000 */
[----:B------:R-:W-:Y:S01]  /*5770*/  @P0 VIADD R21, R18, 0x1 ;  /* 0x0000000112150836 */ /* 0x000fe20000000000 */
[----:B------:R-:W-:Y:S06]  /*5780*/  @!P2 BRA `(.L_x_87) ;  /* 0x000000000010a947 */ /* 0x000fec0003800000 */
[----:B------:R-:W0:Y:S02]  /*5790*/  LDS R20, [R19+0xc] ;  /* 0x00000c0013147984 */ /* 0x000e240000000800 */
[----:B0-----:R-:W-:-:S13]  /*57a0*/  FSETP.GT.AND P0, PT, R20, R23, PT ;  /* 0x000000171400720b */ /* 0x001fda0003f04000 */
[----:B------:R-:W-:Y:S02]  /*57b0*/  @P0 VIADD R21, R18, 0x2 ;  /* 0x0000000212150836 */ /* 0x000fe40000000000 */
[----:B------:R-:W-:-:S07]  /*57c0*/  @P0 IMAD.MOV.U32 R23, RZ, RZ, R20 ;  /* 0x000000ffff170224 */ /* 0x000fce00078e0014 */
.L_x_87:
[----:B------:R-:W-:-:S04]  /*57d0*/  FSETP.GEU.AND P0, PT, R16, R23, PT ;  /* 0x000000171000720b */ /* 0x000fc80003f0e000 */
[----:B------:R-:W-:-:S13]  /*57e0*/  ISETP.LT.OR P0, PT, R21, RZ, P0 ;  /* 0x000000ff1500720c */ /* 0x000fda0000701670 */
[----:B------:R-:W-:Y:S05]  /*57f0*/  @P0 BRA `(.L_x_72) ;  /* 0x00000000006c0947 */ /* 0x000fea0003800000 */
[----:B------:R-:W-:Y:S01]  /*5800*/  LEA R18, R21, UR7, 0x2 ;  /* 0x0000000715127c11 */ /* 0x000fe2000f8e10ff */
[----:B------:R-:W1:Y:S04]  /*5810*/  LDCU UR6, c[0x0][0x3ac] ;  /* 0x00007580ff0677ac */ /* 0x000e680008000800 */
[----:B------:R-:W-:Y:S01]  /*5820*/  IMAD R17, R17, 0x4, R18 ;  /* 0x0000000411117824 */ /* 0x000fe200078e0212 */
[----:B0-----:R2:W3:Y:S04]  /*5830*/  LDS R19, [R18+0x4] ;  /* 0x0000040012137984 */ /* 0x0014e80000000800 */
[----:B------:R2:W-:Y:S04]  /*5840*/  STS [R18+0x4], R15 ;  /* 0x0000040f12007388 */ /* 0x0005e80000000800 */
[----:B------:R2:W-:Y:S01]  /*5850*/  STS [R17+0x4], R16 ;  /* 0x0000041011007388 */ /* 0x0005e20000000800 */
[----:B-1----:R-:W-:-:S09]  /*5860*/  UISETP.GE.AND UP0, UPT, UR6, 0x1, UPT ;  /* 0x000000010600788c */ /* 0x002fd2000bf06270 */
[----:B--2---:R-:W-:Y:S05]  /*5870*/  BRA.U !UP0, `(.L_x_72) ;  /* 0x00000001084c7547 */ /* 0x004fea000b800000 */
[----:B---3--:R-:W-:Y:S01]  /*5880*/  IMAD R15, R19, -0x61c8864f, RZ ;  /* 0x9e3779b1130f7824 */ /* 0x008fe200078e02ff */
[----:B------:R-:W0:Y:S04]  /*5890*/  LDCU UR22, c[0x0][0x3ac] ;  /* 0x00007580ff1677ac */ /* 0x000e280008000800 */
[----:B------:R-:W-:Y:S01]  /*58a0*/  LOP3.LUT R17, R15, R8, RZ, 0xc0, !PT ;  /* 0x000000080f117212 */ /* 0x000fe200078ec0ff */
[----:B------:R-:W-:-:S06]  /*58b0*/  UMOV UR6, URZ ;  /* 0x000000ff00067c82 */ /* 0x000fcc0008000000 */
.L_x_93:
        /* <DEDUP_REMOVED lines=13> */
.L_x_92:
[----:B------:R-:W-:-:S05]  /*5990*/  IMAD.MOV.U32 R16, RZ, RZ, -0x1 ;  /* 0xffffffffff107424 */ /* 0x000fca00078e00ff */
[----:B------:R1:W-:Y:S02]  /*59a0*/  STS [R15+0x4], R16 ;  /* 0x000004100f007388 */ /* 0x0003e40000000800 */
.L_x_72:
[----:B------:R-:W-:Y:S05]  /*59b0*/  @P1 BRA `(.L_x_94) ;  /* 0xffffffe400781947 */ /* 0x000fea000383ffff */
[----:B----4-:R-:W-:-:S13]  /*59c0*/  ISETP.GE.AND P0, PT, R14, RZ, PT ;  /* 0x000000ff0e00720c */ /* 0x010fda0003f06270 */
[----:B------:R-:W-:Y:S05]  /*59d0*/  @!P0 BRA `(.L_x_60) ;  /* 0x0000000000848947 */ /* 0x000fea0003800000 */
[----:B-1----:R-:W1:Y:S02]  /*59e0*/  LDS R15, [R4+0x4] ;  /* 0x00000400040f7984 */ /* 0x002e640000000800 */
[----:B-1----:R-:W-:-:S13]  /*59f0*/  ISETP.GE.AND P0, PT, R15, 0x1, PT ;  /* 0x000000010f00780c */ /* 0x002fda0003f06270 */
[----:B------:R-:W-:Y:S05]  /*5a00*/  @!P0 BRA `(.L_x_95) ;  /* 0x0000000000208947 */ /* 0x000fea0003800000 */
[----:B------:R-:W-:-:S05]  /*5a10*/  UMOV UR5, URZ ;  /* 0x000000ff00057c82 */ /* 0x000fca0008000000 */
.L_x_96:
[----:B------:R-:W-:-:S09]  /*5a20*/  ULEA UR6, UR5, UR7, 0x2 ;  /* 0x0000000705067291 */ /* 0x000fd2000f8e10ff */
[----:B------:R-:W1:Y:S02]  /*5a30*/  LDS R13, [UR6+0x4] ;  /* 0x00000406ff0d7984 */ /* 0x000e640008000800 */
[----:B-1----:R-:W-:-:S13]  /*5a40*/  ISETP.NE.AND P0, PT, R13, R14, PT ;  /* 0x0000000e0d00720c */ /* 0x002fda0003f05270 */
[----:B------:R-:W-:Y:S05]  /*5a50*/  @!P0 BRA `(.L_x_60) ;  /* 0x0000000000648947 */ /* 0x000fea0003800000 */
[----:B------:R-:W-:-:S06]  /*5a60*/  UIADD3 UR5, UPT, UPT, UR5, 0x1, URZ ;  /* 0x0000000105057890 */ /* 0x000fcc000fffe0ff */
[----:B------:R-:W-:-:S13]  /*5a70*/  ISETP.LE.AND P0, PT, R15, UR5, PT ;  /* 0x000000050f007c0c */ /* 0x000fda000bf03270 */
[----:B------:R-:W-:Y:S05]  /*5a80*/  @!P0 BRA `(.L_x_96) ;  /* 0xfffffffc00e48947 */ /* 0x000fea000383ffff */
.L_x_95:
[----:B------:R-:W1:Y:S02]  /*5a90*/  LDCU UR5, c[0x0][0x3ac] ;  /* 0x00007580ff0577ac */ /* 0x000e640008000800 */
[----:B-1----:R-:W-:-:S09]  /*5aa0*/  UISETP.GE.AND UP0, UPT, UR5, 0x1, UPT ;  /* 0x000000010500788c */ /* 0x002fd2000bf06270 */
[----:B------:R-:W-:Y:S05]  /*5ab0*/  BRA.U !UP0, `(.L_x_60) ;  /* 0x00000001084c7547 */ /* 0x000fea000b800000 */
[----:B------:R-:W-:Y:S01]  /*5ac0*/  IMAD R13, R14, -0x61c8864f, RZ ;  /* 0x9e3779b10e0d7824 */ /* 0x000fe200078e02ff */
[----:B------:R-:W1:Y:S04]  /*5ad0*/  LDCU UR6, c[0x0][0x3ac] ;  /* 0x00007580ff0677ac */ /* 0x000e680008000800 */
[----:B------:R-:W-:Y:S01]  /*5ae0*/  LOP3.LUT R13, R13, R8, RZ, 0xc0, !PT ;  /* 0x000000080d0d7212 */ /* 0x000fe200078ec0ff */
[----:B------:R-:W-:-:S06]  /*5af0*/  UMOV UR5, URZ ;  /* 0x000000ff00057c82 */ /* 0x000fcc0008000000 */
.L_x_98:
[----:B------:R-:W-:-:S05]  /*5b00*/  VIADD R15, R13, UR5 ;  /* 0x000000050d0f7c36 */ /* 0x000fca0008000000 */
[----:B------:R-:W-:-:S05]  /*5b10*/  LOP3.LUT R15, R15, R8, RZ, 0xc0, !PT ;  /* 0x000000080f0f7212 */ /* 0x000fca00078ec0ff */
[C---:B------:R-:W-:Y:S02]  /*5b20*/  IMAD R16, R15.reuse, 0x4, R4 ;  /* 0x000000040f107824 */ /* 0x040fe400078e0204 */
[----:B------:R-:W-:-:S03]  /*5b30*/  IMAD R15, R15, 0x4, R6 ;  /* 0x000000040f0f7824 */ /* 0x000fc600078e0206 */
[----:B------:R-:W2:Y:S02]  /*5b40*/  LDS R17, [R16+0x8] ;  /* 0x0000080010117984 */ /* 0x000ea40000000800 */
[----:B--2---:R-:W-:-:S13]  /*5b50*/  ISETP.NE.AND P0, PT, R17, R14, PT ;  /* 0x0000000e1100720c */ /* 0x004fda0003f05270 */
[----:B------:R-:W-:Y:S05]  /*5b60*/  @!P0 BRA `(.L_x_97) ;  /* 0x0000000000188947 */ /* 0x000fea0003800000 */
[----:B------:R-:W-:-:S13]  /*5b70*/  ISETP.NE.AND P0, PT, R17, -0x1, PT ;  /* 0xffffffff1100780c */ /* 0x000fda0003f05270 */
[----:B------:R-:W-:Y:S05]  /*5b80*/  @!P0 BRA `(.L_x_60) ;  /* 0x0000000000188947 */ /* 0x000fea0003800000 */
[----:B------:R-:W-:-:S04]  /*5b90*/  UIADD3 UR5, UPT, UPT, UR5, 0x1, URZ ;  /* 0x0000000105057890 */ /* 0x000fc8000fffe0ff */
[----:B-1----:R-:W-:-:S09]  /*5ba0*/  UISETP.GE.AND UP0, UPT, UR5, UR6, UPT ;  /* 0x000000060500728c */ /* 0x002fd2000bf06270 */
[----:B------:R-:W-:Y:S05]  /*5bb0*/  BRA.U !UP0, `(.L_x_98) ;  /* 0xfffffffd08d07547 */ /* 0x000fea000b83ffff */
[----:B------:R-:W-:Y:S05]  /*5bc0*/  BRA `(.L_x_60) ;  /* 0x0000000000087947 */ /* 0x000fea0003800000 */
.L_x_97:
[----:B------:R-:W-:-:S05]  /*5bd0*/  IMAD.MOV.U32 R14, RZ, RZ, -0x1 ;  /* 0xffffffffff0e7424 */ /* 0x000fca00078e00ff */
[----:B------:R2:W-:Y:S02]  /*5be0*/  STS [R15+0x4], R14 ;  /* 0x0000040e0f007388 */ /* 0x0005e40000000800 */
.L_x_60:
[----:B01----:R-:W-:Y:S05]  /*5bf0*/  BSYNC.RECONVERGENT B0 ;  /* 0x0000000000007941 */ /* 0x003fea0003800200 */
.L_x_59:
[----:B------:R-:W-:Y:S01]  /*5c00*/  BAR.SYNC.DEFER_BLOCKING 0x0 ;  /* 0x0000000000007b1d */ /* 0x000fe20000010000 */
[----:B------:R-:W-:-:S05]  /*5c10*/  ISETP.NE.AND P0, PT, R0, RZ, PT ;  /* 0x000000ff0000720c */ /* 0x000fca0003f05270 */
[----:B------:R-:W-:Y:S08]  /*5c20*/  BSSY.RECONVERGENT B0, `(.L_x_99) ;  /* 0x0000005000007945 */ /* 0x000ff00003800200 */
[----:B------:R-:W-:Y:S05]  /*5c30*/  @P0 BRA `(.L_x_100) ;  /* 0x00000000000c0947 */ /* 0x000fea0003800000 */
[----:B------:R-:W0:Y:S02]  /*5c40*/  LDS R13, [UR7] ;  /* 0x00000007ff0d7984 */ /* 0x000e240008000800 */
[----:B0-----:R-:W-:-:S13]  /*5c50*/  ISETP.NE.AND P0, PT, R13, RZ, PT ;  /* 0x000000ff0d00720c */ /* 0x001fda0003f05270 */
[----:B------:R0:W-:Y:S02]  /*5c60*/  @!P0 STS [R5+0x4], RZ ;  /* 0x000004ff05008388 */ /* 0x0001e40000000800 */
.L_x_100:
[----:B------:R-:W-:Y:S05]  /*5c70*/  BSYNC.RECONVERGENT B0 ;  /* 0x0000000000007941 */ /* 0x000fea0003800200 */
.L_x_99:
[----:B------:R-:W-:Y:S06]  /*5c80*/  BAR.SYNC.DEFER_BLOCKING 0x0 ;  /* 0x0000000000007b1d */ /* 0x000fec0000010000 */
[----:B------:R-:W1:Y:S02]  /*5c90*/  LDS R13, [R5+0x4] ;  /* 0x00000400050d7984 */ /* 0x000e640000000800 */
[----:B-1----:R-:W-:-:S13]  /*5ca0*/  ISETP.NE.AND P0, PT, R13, RZ, PT ;  /* 0x000000ff0d00720c */ /* 0x002fda0003f05270 */
[----:B------:R-:W-:Y:S05]  /*5cb0*/  @P0 BRA `(.L_x_101) ;  /* 0x00000000001c0947 */ /* 0x000fea0003800000 */
[----:B------:R-:W1:Y:S01]  /*5cc0*/  LDS R13, [UR7] ;  /* 0x00000007ff0d7984 */ /* 0x000e620008000800 */
[----:B--2---:R-:W2:Y:S01]  /*5cd0*/  LDC R14, c[0x0][0x3a4] ;  /* 0x0000e900ff0e7b82 */ /* 0x004ea20000000800 */
[----:B------:R-:W-:-:S06]  /*5ce0*/  UIADD3 UR4, UPT, UPT, UR4, 0x1, URZ ;  /* 0x0000000104047890 */ /* 0x000fcc000fffe0ff */
[----:B--2---:R-:W-:Y:S02]  /*5cf0*/  ISETP.LE.AND P0, PT, R14, UR4, PT ;  /* 0x000000040e007c0c */ /* 0x004fe4000bf03270 */
[----:B-1----:R-:W-:-:S13]  /*5d00*/  ISETP.NE.AND P1, PT, R13, RZ, PT ;  /* 0x000000ff0d00720c */ /* 0x002fda0003f25270 */
[----:B------:R-:W-:Y:S05]  /*5d10*/  @!P0 BRA P1, `(.L_x_102) ;  /* 0xffffffbc00788947 */ /* 0x000fea000083ffff */
[----:B------:R-:W-:Y:S05]  /*5d20*/  BRA `(.L_x_28) ;  /* 0x0000000000147947 */ /* 0x000fea0003800000 */
.L_x_101:
[----:B------:R-:W1:Y:S01]  /*5d30*/  LDCU UR5, c[0x0][0x3a4] ;  /* 0x00007480ff0577ac */ /* 0x000e620008000800 */
[----:B------:R-:W-:-:S04]  /*5d40*/  UIADD3 UR4, UPT, UPT, UR4, 0x1, URZ ;  /* 0x0000000104047890 */ /* 0x000fc8000fffe0ff */
[----:B-1----:R-:W-:-:S09]  /*5d50*/  UISETP.GE.AND UP0, UPT, UR4, UR5, UPT ;  /* 0x000000050400728c */ /* 0x002fd2000bf06270 */
[----:B------:R-:W-:Y:S05]  /*5d60*/  BRA.U.ANY UP0, `(.L_x_28) ;  /* 0x0000000100047547 */ /* 0x000fea000b900000 */
[----:B------:R-:W-:Y:S05]  /*5d70*/  BRA `(.L_x_102) ;  /* 0xffffffbc00607947 */ /* 0x000fea000383ffff */
.L_x_28:
[----:B------:R-:W-:-:S13]  /*5d80*/  ISETP.NE.AND P0, PT, R0, RZ, PT ;  /* 0x000000ff0000720c */ /* 0x000fda0003f05270 */
[----:B------:R-:W-:Y:S05]  /*5d90*/  @P0 EXIT ;  /* 0x000000000000094d */ /* 0x000fea0003800000 */
[----:B------:R-:W4:Y:S02]  /*5da0*/  LDS R4, [R4+0x4] ;  /* 0x0000040004047984 */ /* 0x000f240000000800 */
[----:B----4-:R-:W-:-:S13]  /*5db0*/  ISETP.GE.AND P0, PT, R4, 0x1, PT ;  /* 0x000000010400780c */ /* 0x010fda0003f06270 */
[----:B------:R-:W-:Y:S05]  /*5dc0*/  @!P0 BRA `(.L_x_103) ;  /* 0x0000000c00bc8947 */ /* 0x000fea0003800000 */
[----:B------:R-:W4:Y:S01]  /*5dd0*/  LDCU UR4, c[0x0][0x3b0] ;  /* 0x00007600ff0477ac */ /* 0x000f220008000800 */
[----:B------:R-:W1:Y:S01]  /*5de0*/  S2UR UR9, SR_CgaCtaId ;  /* 0x00000000000979c3 */ /* 0x000e620000008800 */
[----:B------:R-:W-:Y:S01]  /*5df0*/  VIADD R0, R4, 0xfffffffe ;  /* 0xfffffffe04007836 */ /* 0x000fe20000000000 */
[----:B------:R-:W-:Y:S01]  /*5e00*/  PRMT R2, RZ, 0x7610, R2 ;  /* 0x00007610ff027816 */ /* 0x000fe20000000002 */
[----:B------:R-:W4:Y:S01]  /*5e10*/  LDCU UR5, c[0x0][0x39c] ;  /* 0x00007380ff0577ac */ /* 0x000f220008000800 */
[----:B0-----:R-:W-:Y:S01]  /*5e20*/  PRMT R5, RZ, 0x7610, R5 ;  /* 0x00007610ff057816 */ /* 0x001fe20000000005 */
[----:B------:R-:W0:Y:S01]  /*5e30*/  LDCU UR6, c[0x0][0x3a8] ;  /* 0x00007500ff0677ac */ /* 0x000e220008000800 */
[----:B------:R-:W2:Y:S01]  /*5e40*/  LDCU UR8, c[0x0][0x3a0] ;  /* 0x00007400ff0877ac */ /* 0x000ea20008000800 */
[----:B----4-:R-:W-:-:S03]  /*5e50*/  UIADD3 UR4, UPT, UPT, UR5, UR4, URZ ;  /* 0x0000000405047290 */ /* 0x010fc6000fffe0ff */
[----:B------:R-:W-:Y:S01]  /*5e60*/  UMOV UR5, 0x400 ;  /* 0x0000040000057882 */ /* 0x000fe20000000000 */
[----:B0-----:R-:W-:Y:S02]  /*5e70*/  ULEA UR4, UR4, UR6, 0x1 ;  /* 0x0000000604047291 */ /* 0x001fe4000f8e08ff */
[----:B-1----:R-:W-:Y:S02]  /*5e80*/  ULEA UR5, UR9, UR5, 0x18 ;  /* 0x0000000509057291 */ /* 0x002fe4000f8ec0ff */
[----:B--2---:R-:W-:-:S04]  /*5e90*/  UIADD3 UR4, UPT, UPT, UR4, UR8, URZ ;  /* 0x0000000804047290 */ /* 0x004fc8000fffe0ff */
[----:B------:R-:W-:-:S04]  /*5ea0*/  ULEA UR4, UR4, UR5, 0x2 ;  /* 0x0000000504047291 */ /* 0x000fc8000f8e10ff */
[----:B------:R-:W-:-:S03]  /*5eb0*/  UIADD3 UR5, UPT, UPT, UR4, 0x24, URZ ;  /* 0x0000002404057890 */ /* 0x000fc6000fffe0ff */
[----:B------:R-:W-:-:S09]  /*5ec0*/  UMOV UR4, URZ ;  /* 0x000000ff00047c82 */ /* 0x000fd20008000000 */
.L_x_109:
[----:B----4-:R-:W-:Y:S01]  /*5ed0*/  MOV R6, UR4 ;  /* 0x0000000400067c02 */ /* 0x010fe20008000f00 */
[----:B------:R-:W-:-:S04]  /*5ee0*/  UIADD3 UR4, UPT, UPT, UR4, 0x1, URZ ;  /* 0x0000000104047890 */ /* 0x000fc8000fffe0ff */
[----:B------:R-:W-:Y:S02]  /*5ef0*/  IMAD.MOV.U32 R12, RZ, RZ, R6 ;  /* 0x000000ffff0c7224 */ /* 0x000fe400078e0006 */
[----:B------:R-:W-:-:S13]  /*5f00*/  ISETP.LE.AND P0, PT, R4, UR4, PT ;  /* 0x0000000404007c0c */ /* 0x000fda000bf03270 */
[----:B------:R-:W-:Y:S05]  /*5f10*/  @P0 BRA `(.L_x_104) ;  /* 0x0000000c00280947 */ /* 0x000fea0003800000 */
[--C-:B------:R-:W-:Y:S02]  /*5f20*/  IMAD.IADD R7, R0, 0x1, -R6.reuse ;  /* 0x0000000100077824 */ /* 0x100fe400078e0a06 */
[----:B------:R-:W-:Y:S02]  /*5f30*/  IMAD.U32 R8, RZ, RZ, UR4 ;  /* 0x00000004ff087e24 */ /* 0x000fe4000f8e00ff */
[----:B------:R-:W-:Y:S01]  /*5f40*/  IMAD.MOV.U32 R12, RZ, RZ, R6 ;  /* 0x000000ffff0c7224 */ /* 0x000fe200078e0006 */
[----:B------:R-:W-:Y:S02]  /*5f50*/  ISETP.GE.U32.AND P0, PT, R7, 0xf, PT ;  /* 0x0000000f0700780c */ /* 0x000fe40003f06070 */
[----:B------:R-:W-:-:S05]  /*5f60*/  LOP3.LUT R7, RZ, R6, RZ, 0x33, !PT ;  /* 0x00000006ff077212 */ /* 0x000fca00078e33ff */
[----:B------:R-:W-:-:S06]  /*5f70*/  IMAD.IADD R7, R4, 0x1, R7 ;  /* 0x0000000104077824 */ /* 0x000fcc00078e0207 */
[----:B------:R-:W-:Y:S05]  /*5f80*/  @!P0 BRA `(.L_x_105) ;  /* 0x00000004006c8947 */ /* 0x000fea0003800000 */
[----:B------:R-:W-:Y:S01]  /*5f90*/  LOP3.LUT R10, R7, 0xfffffff0, RZ, 0xc0, !PT ;  /* 0xfffffff0070a7812 */ /* 0x000fe200078ec0ff */
[--C-:B-----5:R-:W-:Y:S01]  /*5fa0*/  IMAD.MOV.U32 R9, RZ, RZ, R6.reuse ;  /* 0x000000ffff097224 */ /* 0x120fe200078e0006 */
[----:B------:R-:W-:Y:S01]  /*5fb0*/  LEA R8, R6, UR5, 0x2 ;  /* 0x0000000506087c11 */ /* 0x000fe2000f8e10ff */
[----:B------:R-:W-:Y:S02]  /*5fc0*/  IMAD.MOV.U32 R12, RZ, RZ, R6 ;  /* 0x000000ffff0c7224 */ /* 0x000fe400078e0006 */
[----:B------:R-:W-:-:S07]  /*5fd0*/  IMAD.MOV R10, RZ, RZ, -R10 ;  /* 0x000000ffff0a7224 */ /* 0x000fce00078e0a0a */
.L_x_106:
[----:B------:R-:W-:Y:S01]  /*5fe0*/  IMAD R13, R12, 0x4, R3 ;  /* 0x000000040c0d7824 */ /* 0x000fe200078e0203 */
[----:B------:R-:W-:Y:S01]  /*5ff0*/  LDS R11, [R8+-0x1c] ;  /* 0xffffe400080b7984 */ /* 0x000fe20000000800 */
[----:B------:R-:W-:-:S03]  /*6000*/  VIADD R10, R10, 0x10 ;  /* 0x000000100a0a7836 */ /* 0x000fc60000000000 */
[----:B------:R-:W0:Y:S02]  /*6010*/  LDS R14, [R13+0x4] ;  /* 0x000004000d0e7984 */ /* 0x000e240000000800 */
[----:B------:R-:W-:Y:S02]  /*6020*/  ISETP.NE.AND P1, PT, R10, RZ, PT ;  /* 0x000000ff0a00720c */ /* 0x000fe40003f25270 */
[----:B0-----:R-:W-:Y:S02]  /*6030*/  FSETP.GEU.AND P0, PT, R11, R14, PT ;  /* 0x0000000e0b00720b */ /* 0x001fe40003f0e000 */
[----:B------:R-:W-:Y:S11]  /*6040*/  LDS R11, [R8+-0x18] ;  /* 0xffffe800080b7984 */ /* 0x000ff60000000800 */
[----:B------:R-:W-:-:S04]  /*6050*/  @!P0 VIADD R12, R9, 0x1 ;  /* 0x00000001090c8836 */ /* 0x000fc80000000000 */
[----:B------:R-:W-:-:S06]  /*6060*/  IMAD R14, R12, 0x4, R3 ;  /* 0x000000040c0e7824 */ /* 0x000fcc00078e0203 */
[----:B------:R-:W0:Y:S02]  /*6070*/  LDS R14, [R14+0x4] ;  /* 0x000004000e0e7984 */ /* 0x000e240000000800 */
[----:B0-----:R-:W-:Y:S02]  /*6080*/  FSETP.GEU.AND P0, PT, R11, R14, PT ;  /* 0x0000000e0b00720b */ /* 0x001fe40003f0e000 */
[----:B------:R-:W-:Y:S11]  /*6090*/  LDS R11, [R8+-0x14] ;  /* 0xffffec00080b7984 */ /* 0x000ff60000000800 */
[----:B------:R-:W-:-:S04]  /*60a0*/  @!P0 VIADD R12, R9, 0x2 ;  /* 0x00000002090c8836 */ /* 0x000fc80000000000 */
[----:B------:R-:W-:-:S05]  /*60b0*/  IMAD R15, R12, 0x4, R3 ;  /* 0x000000040c0f7824 */ /* 0x000fca00078e0203 */
[----:B---3--:R-:W0:Y:S02]  /*60c0*/  LDS R16, [R15+0x4] ;  /* 0x000004000f107984 */ /* 0x008e240000000800 */
[----:B0-----:R-:W-:Y:S02]  /*60d0*/  FSETP.GEU.AND P0, PT, R11, R16, PT ;  /* 0x000000100b00720b */ /* 0x001fe40003f0e000 */
[----:B------:R-:W-:Y:S11]  /*60e0*/  LDS R11, [R8+-0x10] ;  /* 0xfffff000080b7984 */ /* 0x000ff60000000800 */
[----:B------:R-:W-:-:S04]  /*60f0*/  @!P0 VIADD R12, R9, 0x3 ;  /* 0x00000003090c8836 */ /* 0x000fc80000000000 */
[----:B------:R-:W-:-:S05]  /*6100*/  IMAD R13, R12, 0x4, R3 ;  /* 0x000000040c0d7824 */ /* 0x000fca00078e0203 */
[----:B------:R-:W0:Y:S02]  /*6110*/  LDS R16, [R13+0x4] ;  /* 0x000004000d107984 */ /* 0x000e240000000800 */
        /* <DEDUP_REMOVED lines=13> */
[----:B------:R-:W-:-:S05]  /*61f0*/  IMAD R13, R12, 0x4, R3 ;  /* 0x000000040c0d7824 */ /* 0x000fca00078e0203 */
[----:B------:R-:W0:Y:S02]  /*6200*/  LDS R16, [R13+0x4] ;  /* 0x000004000d107984 */ /* 0x000e240000000800 */
[----:B0-----:R-:W-:Y:S02]  /*6210*/  FSETP.GEU.AND P0, PT, R11, R16, PT ;  /* 0x000000100b00720b */ /* 0x001fe40003f0e000 */
[----:B------:R-:W-:Y:S11]  /*6220*/  LDS R11, [R8] ;  /* 0x00000000080b7984 */ /* 0x000ff60000000800 */
[----:B------:R-:W-:-:S05]  /*6230*/  @!P0 VIADD R12, R9, 0x7 ;  /* 0x00000007090c8836 */ /* 0x000fca0000000000 */
[----:B------:R-:W-:-:S06]  /*6240*/  LEA R14, R12, R3, 0x2 ;  /* 0x000000030c0e7211 */ /* 0x000fcc00078e10ff */
[----:B------:R-:W0:Y:S02]  /*6250*/  LDS R14, [R14+0x4] ;  /* 0x000004000e0e7984 */ /* 0x000e240000000800 */
[----:B0-----:R-:W-:Y:S02]  /*6260*/  FSETP.GEU.AND P0, PT, R11, R14, PT ;  /* 0x0000000e0b00720b */ /* 0x001fe40003f0e000 */
[----:B------:R-:W-:Y:S11]  /*6270*/  LDS R11, [R8+0x4] ;  /* 0x00000400080b7984 */ /* 0x000ff60000000800 */
[----:B------:R-:W-:-:S04]  /*6280*/  @!P0 VIADD R12, R9, 0x8 ;  /* 0x00000008090c8836 */ /* 0x000fc80000000000 */
[----:B------:R-:W-:-:S05]  /*6290*/  IMAD R15, R12, 0x4, R3 ;  /* 0x000000040c0f7824 */ /* 0x000fca00078e0203 */
        /* <DEDUP_REMOVED lines=9> */
[----:B------:R-:W-:-:S06]  /*6330*/  IMAD R14, R12, 0x4, R3 ;  /* 0x000000040c0e7824 */ /* 0x000fcc00078e0203 */
        /* <DEDUP_REMOVED lines=22> */
[----:B------:R0:W-:Y:S02]  /*64a0*/  LDS R11, [R8+0x20] ;  /* 0x00002000080b7984 */ /* 0x0001e40000000800 */
[----:B0-----:R-:W-:-:S09]  /*64b0*/  VIADD R8, R8, 0x40 ;  /* 0x0000004008087836 */ /* 0x001fd20000000000 */
[C---:B------:R-:W-:Y:S02]  /*64c0*/  @!P0 VIADD R12, R9.reuse, 0xf ;  /* 0x0000000f090c8836 */ /* 0x040fe40000000000 */
[----:B------:R-:W-:Y:S02]  /*64d0*/  VIADD R9, R9, 0x10 ;  /* 0x0000001009097836 */ /* 0x000fe40000000000 */
[----:B------:R-:W-:-:S05]  /*64e0*/  IMAD R13, R12, 0x4, R3 ;  /* 0x000000040c0d7824 */ /* 0x000fca00078e0203 */
[----:B------:R-:W0:Y:S02]  /*64f0*/  LDS R16, [R13+0x4] ;  /* 0x000004000d107984 */ /* 0x000e240000000800 */
[----:B0-----:R-:W-:-:S04]  /*6500*/  FSETP.GEU.AND P0, PT, R11, R16, PT ;  /* 0x000000100b00720b */ /* 0x001fc80003f0e000 */
[----:B------:R-:W-:Y:S01]  /*6510*/  SEL R12, R9, R12, !P0 ;  /* 0x0000000c090c7207 */ /* 0x000fe20004000000 */
[----:B------:R-:W-:Y:S08]  /*6520*/  @P1 BRA `(.L_x_106) ;  /* 0xfffffff800ac1947 */ /* 0x000ff0000383ffff */
[----:B------:R-:W-:-:S07]  /*6530*/  VIADD R8, R9, 0x1 ;  /* 0x0000000109087836 */ /* 0x000fce0000000000 */
.L_x_105:
[----:B------:R-:W-:-:S13]  /*6540*/  LOP3.LUT P0, RZ, R7, 0xf, RZ, 0xc0, !PT ;  /* 0x0000000f07ff7812 */ /* 0x000fda000780c0ff */
[----:B------:R-:W-:Y:S05]  /*6550*/  @!P0 BRA `(.L_x_104) ;  /* 0x0000000400988947 */ /* 0x000fea0003800000 */
[----:B------:R-:W-:-:S05]  /*6560*/  LOP3.LUT R7, RZ, R5, RZ, 0x33, !PT ;  /* 0x00000005ff077212 */ /* 0x000fca00078e33ff */
[----:B------:R-:W-:-:S05]  /*6570*/  IMAD.IADD R7, R4, 0x1, R7 ;  /* 0x0000000104077824 */ /* 0x000fca00078e0207 */
[----:B------:R-:W-:-:S04]  /*6580*/  LOP3.LUT R7, R7, 0xf, RZ, 0xc0, !PT ;  /* 0x0000000f07077812 */ /* 0x000fc800078ec0ff */
[C---:B------:R-:W-:Y:S01]  /*6590*/  LOP3.LUT P0, RZ, R7.reuse, 0x7, RZ, 0xc0, !PT ;  /* 0x0000000707ff7812 */ /* 0x040fe2000780c0ff */
[----:B-----5:R-:W-:-:S05]  /*65a0*/  VIADD R9, R7, 0xffffffff ;  /* 0xffffffff07097836 */ /* 0x020fca0000000000 */
[----:B------:R-:W-:-:S13]  /*65b0*/  ISETP.GE.U32.AND P1, PT, R9, 0x7, PT ;  /* 0x000000070900780c */ /* 0x000fda0003f26070 */
[----:B------:R-:W-:Y:S05]  /*65c0*/  @!P1 BRA `(.L_x_107) ;  /* 0x0000000000ac9947 */ /* 0x000fea0003800000 */
[----:B------:R-:W-:Y:S01]  /*65d0*/  LEA R11, R12, R3, 0x2 ;  /* 0x000000030c0b7211 */ /* 0x000fe200078e10ff */
[----:B------:R-:W-:-:S04]  /*65e0*/  IMAD R7, R8, 0x4, R3 ;  /* 0x0000000408077824 */ /* 0x000fc800078e0203 */
[----:B------:R-:W-:Y:S04]  /*65f0*/  LDS R10, [R11+0x4] ;  /* 0x000004000b0a7984 */ /* 0x000fe80000000800 */
[----:B------:R-:W0:Y:S02]  /*6600*/  LDS R9, [R7+0x4] ;  /* 0x0000040007097984 */ /* 0x000e240000000800 */
[----:B0-----:R-:W-:Y:S02]  /*6610*/  FSETP.GEU.AND P1, PT, R9, R10, PT ;  /* 0x0000000a0900720b */ /* 0x001fe40003f2e000 */
[----:B------:R-:W-:Y:S02]  /*6620*/  LDS R9, [R7+0x8] ;  /* 0x0000080007097984 */ /* 0x000fe40000000800 */
[----:B------:R-:W-:-:S05]  /*6630*/  SEL R10, R8, R12, !P1 ;  /* 0x0000000c080a7207 */ /* 0x000fca0004800000 */
        /* <DEDUP_REMOVED lines=32> */
[----:B0-----:R-:W-:-:S13]  /*6840*/  FSETP.GEU.AND P1, PT, R9, R14, PT ;  /* 0x0000000e0900720b */ /* 0x001fda0003f2e000 */
[C---:B------:R-:W-:Y:S02]  /*6850*/  @!P1 VIADD R10, R8.reuse, 0x7 ;  /* 0x00000007080a9836 */ /* 0x040fe40000000000 */
[----:B------:R-:W-:Y:S02]  /*6860*/  VIADD R8, R8, 0x8 ;  /* 0x0000000808087836 */ /* 0x000fe40000000000 */
[----:B------:R-:W-:-:S07]  /*6870*/  IMAD.MOV.U32 R12, RZ, RZ, R10 ;  /* 0x000000ffff0c7224 */ /* 0x000fce00078e000a */
.L_x_107:
[----:B------:R-:W-:Y:S05]  /*6880*/  @!P0 BRA `(.L_x_104) ;  /* 0x0000000000cc8947 */ /* 0x000fea0003800000 */
[----:B------:R-:W-:-:S05]  /*6890*/  LOP3.LUT R7, RZ, R2, RZ, 0x33, !PT ;  /* 0x00000002ff077212 */ /* 0x000fca00078e33ff */
[----:B------:R-:W-:-:S05]  /*68a0*/  IMAD.IADD R7, R4, 0x1, R7 ;  /* 0x0000000104077824 */ /* 0x000fca00078e0207 */
[----:B------:R-:W-:-:S04]  /*68b0*/  LOP3.LUT R7, R7, 0xffff, RZ, 0xc0, !PT ;  /* 0x0000ffff07077812 */ /* 0x000fc800078ec0ff */
[C---:B------:R-:W-:Y:S02]  /*68c0*/  LOP3.LUT R9, R7.reuse, 0x7, RZ, 0xc0, !PT ;  /* 0x0000000707097812 */ /* 0x040fe400078ec0ff */
[----:B------:R-:W-:-:S03]  /*68d0*/  LOP3.LUT R7, R7, 0x3, RZ, 0xc0, !PT ;  /* 0x0000000307077812 */ /* 0x000fc600078ec0ff */
[----:B------:R-:W-:Y:S01]  /*68e0*/  VIADD R9, R9, 0xffffffff ;  /* 0xffffffff09097836 */ /* 0x000fe20000000000 */
[----:B------:R-:W-:-:S04]  /*68f0*/  ISETP.NE.AND P1, PT, R7, RZ, PT ;  /* 0x000000ff0700720c */ /* 0x000fc80003f25270 */
[----:B------:R-:W-:-:S13]  /*6900*/  ISETP.GE.U32.AND P0, PT, R9, 0x3, PT ;  /* 0x000000030900780c */ /* 0x000fda0003f06070 */
[----:B------:R-:W-:Y:S05]  /*6910*/  @!P0 BRA `(.L_x_108) ;  /* 0x0000000000588947 */ /* 0x000fea0003800000 */
[--C-:B------:R-:W-:Y:S02]  /*6920*/  IMAD R11, R12, 0x4, R3.reuse ;  /* 0x000000040c0b7824 */ /* 0x100fe400078e0203 */
        /* <DEDUP_REMOVED lines=10> */
[----:B------:R-:W-:-:S05]  /*69d0*/  @!P0 IADD3 R12, PT, PT, R8, 0x1, RZ ;  /* 0x00000001080c8810 */ /* 0x000fca0007ffe0ff */
        /* <DEDUP_REMOVED lines=9> */
[----:B------:R-:W-:-:S07]  /*6a70*/  VIADD R8, R8, 0x4 ;  /* 0x0000000408087836 */ /* 0x000fce0000000000 */
.L_x_108:
[----:B------:R-:W-:Y:S05]  /*6a80*/  @!P1 BRA `(.L_x_104) ;  /* 0x00000000004c9947 */ /* 0x000fea0003800000 */
[--C-:B------:R-:W-:Y:S01]  /*6a90*/  IMAD R11, R12, 0x4, R3.reuse ;  /* 0x000000040c0b7824 */ /* 0x100fe200078e0203 */
[----:B------:R-:W-:Y:S01]  /*6aa0*/  ISETP.NE.AND P1, PT, R7, 0x1, PT ;  /* 0x000000010700780c */ /* 0x000fe20003f25270 */
[----:B------:R-:W-:-:S03]  /*6ab0*/  IMAD R10, R8, 0x4, R3 ;  /* 0x00000004080a7824 */ /* 0x000fc600078e0203 */
[----:B------:R-:W-:Y:S04]  /*6ac0*/  LDS R14, [R11+0x4] ;  /* 0x000004000b0e7984 */ /* 0x000fe80000000800 */
[----:B------:R-:W0:Y:S02]  /*6ad0*/  LDS R9, [R10+0x4] ;  /* 0x000004000a097984 */ /* 0x000e240000000800 */
[----:B0-----:R-:W-:-:S04]  /*6ae0*/  FSETP.GEU.AND P0, PT, R9, R14, PT ;  /* 0x0000000e0900720b */ /* 0x001fc80003f0e000 */
[----:B------:R-:W-:Y:S01]  /*6af0*/  SEL R12, R8, R12, !P0 ;  /* 0x0000000c080c7207 */ /* 0x000fe20004000000 */
[----:B------:R-:W-:Y:S08]  /*6b00*/  @!P1 BRA `(.L_x_104) ;  /* 0x00000000002c9947 */ /* 0x000ff00003800000 */
[----:B------:R-:W-:Y:S01]  /*6b10*/  IMAD R11, R12, 0x4, R3 ;  /* 0x000000040c0b7824 */ /* 0x000fe200078e0203 */
[----:B------:R-:W-:Y:S01]  /*6b20*/  LDS R9, [R10+0x8] ;  /* 0x000008000a097984 */ /* 0x000fe20000000800 */
[----:B------:R-:W-:-:S03]  /*6b30*/  ISETP.NE.AND P1, PT, R7, 0x2, PT ;  /* 0x000000020700780c */ /* 0x000fc60003f25270 */
[----:B------:R-:W0:Y:S10]  /*6b40*/  LDS R14, [R11+0x4] ;  /* 0x000004000b0e7984 */ /* 0x000e340000000800 */
[----:B------:R-:W-:Y:S01]  /*6b50*/  @P1 LDS R7, [R10+0xc] ;  /* 0x00000c000a071984 */ /* 0x000fe20000000800 */
[----:B0-----:R-:W-:-:S13]  /*6b60*/  FSETP.GEU.AND P0, PT, R9, R14, PT ;  /* 0x0000000e0900720b */ /* 0x001fda0003f0e000 */
[----:B------:R-:W-:-:S04]  /*6b70*/  @!P0 VIADD R12, R8, 0x1 ;  /* 0x00000001080c8836 */ /* 0x000fc80000000000 */
[----:B------:R-:W-:-:S05]  /*6b80*/  @P1 IMAD R9, R12, 0x4, R3 ;  /* 0x000000040c091824 */ /* 0x000fca00078e0203 */
[----:B------:R-:W0:Y:S02]  /*6b90*/  @P1 LDS R14, [R9+0x4] ;  /* 0x00000400090e1984 */ /* 0x000e240000000800 */
[----:B0-----:R-:W-:-:S13]  /*6ba0*/  FSETP.GEU.OR P0, PT, R7, R14, !P1 ;  /* 0x0000000e0700720b */ /* 0x001fda0004f0e400 */
[----:B------:R-:W-:-:S07]  /*6bb0*/  @!P0 VIADD R12, R8, 0x2 ;  /* 0x00000002080c8836 */ /* 0x000fce0000000000 */
.L_x_104:
[C-C-:B------:R-:W-:Y:S01]  /*6bc0*/  IMAD R13, R12.reuse, 0x4, R3.reuse ;  /* 0x000000040c0d7824 */ /* 0x140fe200078e0203 */
[----:B------:R-:W-:Y:S01]  /*6bd0*/  LEA R10, R12, UR7, 0x2 ;  /* 0x000000070c0a7c11 */ /* 0x000fe2000f8e10ff */
[C---:B------:R-:W-:Y:S01]  /*6be0*/  IMAD R7, R6.reuse, 0x4, R3 ;  /* 0x0000000406077824 */ /* 0x040fe200078e0203 */
[----:B------:R-:W-:Y:S01]  /*6bf0*/  LEA R6, R6, UR7, 0x2 ;  /* 0x0000000706067c11 */ /* 0x000fe2000f8e10ff */
[----:B------:R-:W-:Y:S01]  /*6c00*/  VIADD R5, R5, 0x1 ;  /* 0x0000000105057836 */ /* 0x000fe20000000000 */
[----:B------:R-:W0:Y:S01]  /*6c10*/  LDS R14, [R13+0x4] ;  /* 0x000004000d0e7984 */ /* 0x000e220000000800 */
[----:B------:R-:W-:Y:S01]  /*6c20*/  ISETP.NE.AND P0, PT, R4, UR4, PT ;  /* 0x0000000404007c0c */ /* 0x000fe2000bf05270 */
[----:B------:R-:W-:Y:S02]  /*6c30*/  VIADD R2, R2, 0x1 ;  /* 0x0000000102027836 */ /* 0x000fe40000000000 */
[----:B------:R-:W1:Y:S04]  /*6c40*/  LDS R8, [R7+0x4] ;  /* 0x0000040007087984 */ /* 0x000e680000000800 */
[----:B0-----:R-:W-:Y:S04]  /*6c50*/  STS [R7+0x4], R14 ;  /* 0x0000040e07007388 */ /* 0x001fe80000000800 */
[----:B-1----:R-:W-:Y:S04]  /*6c60*/  STS [R13+0x4], R8 ;  /* 0x000004080d007388 */ /* 0x002fe80000000800 */
[----:B------:R-:W0:Y:S04]  /*6c70*/  LDS R11, [R10+0x4] ;  /* 0x000004000a0b7984 */ /* 0x000e280000000800 */
[----:B-----5:R-:W1:Y:S04]  /*6c80*/  LDS R9, [R6+0x4] ;  /* 0x0000040006097984 */ /* 0x020e680000000800 */
[----:B0-----:R4:W-:Y:S04]  /*6c90*/  STS [R6+0x4], R11 ;  /* 0x0000040b06007388 */ /* 0x0019e80000000800 */
[----:B-1----:R4:W-:Y:S01]  /*6ca0*/  STS [R10+0x4], R9 ;  /* 0x000004090a007388 */ /* 0x0029e20000000800 */
[----:B------:R-:W-:Y:S05]  /*6cb0*/  @P0 BRA `(.L_x_109) ;  /* 0xfffffff000840947 */ /* 0x000fea000383ffff */
.L_x_103:
[----:B0-----:R-:W0:Y:S02]  /*6cc0*/  LDC R5, c[0x0][0x3a8] ;  /* 0x0000ea00ff057b82 */ /* 0x001e240000000800 */
[----:B0-----:R-:W-:-:S13]  /*6cd0*/  ISETP.GE.AND P0, PT, R5, 0x1, PT ;  /* 0x000000010500780c */ /* 0x001fda0003f06270 */
[----:B------:R-:W-:Y:S05]  /*6ce0*/  @!P0 EXIT ;  /* 0x000000000000894d */ /* 0x000fea0003800000 */
[----:B------:R-:W0:Y:S01]  /*6cf0*/  S2UR UR4, SR_CTAID.X ;  /* 0x00000000000479c3 */ /* 0x000e220000002500 */
[C---:B------:R-:W-:Y:S01]  /*6d00*/  ISETP.GE.U32.AND P0, PT, R5.reuse, 0x4, PT ;  /* 0x000000040500780c */ /* 0x040fe20003f06070 */
[----:B------:R-:W-:Y:S01]  /*6d10*/  IMAD.MOV.U32 R3, RZ, RZ, RZ ;  /* 0x000000ffff037224 */ /* 0x000fe200078e00ff */
[C---:B------:R-:W-:Y:S01]  /*6d20*/  LOP3.LUT R18, R5.reuse, 0x3, RZ, 0xc0, !PT ;  /* 0x0000000305127812 */ /* 0x040fe200078ec0ff */
[----:B0-----:R-:W-:-:S10]  /*6d30*/  IMAD R0, R5, UR4, RZ ;  /* 0x0000000405007c24 */ /* 0x001fd4000f8e02ff */
[----:B------:R-:W-:Y:S05]  /*6d40*/  @!P0 BRA `(.L_x_110) ;  /* 0x0000000400688947 */ /* 0x000fea0003800000 */
[----:B------:R-:W0:Y:S01]  /*6d50*/  S2UR UR8, SR_CgaCtaId ;  /* 0x00000000000879c3 */ /* 0x000e220000008800 */
[----:B------:R-:W2:Y:S01]  /*6d60*/  LDCU UR4, c[0x0][0x3b0] ;  /* 0x00007600ff0477ac */ /* 0x000ea20008000800 */
[----:B------:R-:W-:Y:S02]  /*6d70*/  IMAD.MOV.U32 R2, RZ, RZ, 0xc ;  /* 0x0000000cff027424 */ /* 0x000fe400078e00ff */
[----:B------:R-:W-:Y:S01]  /*6d80*/  IMAD.MOV.U32 R3, RZ, RZ, 0x0 ;  /* 0x00000000ff037424 */ /* 0x000fe200078e00ff */
[----:B------:R-:W2:Y:S03]  /*6d90*/  LDCU UR5, c[0x0][0x39c] ;  /* 0x00007380ff0577ac */ /* 0x000ea60008000800 */
[----:B-1--4-:R-:W1:Y:S01]  /*6da0*/  LDC.64 R6, c[0x0][0x3b8] ;  /* 0x0000ee00ff067b82 */ /* 0x012e620000000a00 */
[----:B------:R-:W4:Y:S01]  /*6db0*/  LDCU UR6, c[0x0][0x3a0] ;  /* 0x00007400ff0677ac */ /* 0x000f220008000800 */
[----:B------:R-:W-:Y:S01]  /*6dc0*/  IMAD.WIDE.U32 R2, R0, 0x4, R2 ;  /* 0x0000000400027825 */ /* 0x000fe200078e0002 */
[----:B------:R-:W3:Y:S05]  /*6dd0*/  LDCU.64 UR10, c[0x0][0x3b8] ;  /* 0x00007700ff0a77ac */ /* 0x000eea0008000a00 */
[----:B-----5:R-:W1:Y:S01]  /*6de0*/  LDC.64 R8, c[0x0][0x3c0] ;  /* 0x0000f000ff087b82 */ /* 0x020e620000000a00 */
[----:B------:R-:W3:Y:S01]  /*6df0*/  LDCU.64 UR14, c[0x0][0x3c0] ;  /* 0x00007800ff0e77ac */ /* 0x000ee20008000a00 */
[----:B------:R-:W1:Y:S01]  /*6e00*/  LDCU UR9, c[0x0][0x3a8] ;  /* 0x00007500ff0977ac */ /* 0x000e620008000800 */
[----:B--2---:R-:W-:-:S03]  /*6e10*/  UIADD3 UR4, UPT, UPT, UR5, UR4, URZ ;  /* 0x0000000405047290 */ /* 0x004fc6000fffe0ff */
[----:B------:R-:W-:Y:S01]  /*6e20*/  UMOV UR5, 0x400 ;  /* 0x0000040000057882 */ /* 0x000fe20000000000 */
[----:B----4-:R-:W-:Y:S02]  /*6e30*/  ULEA UR4, UR4, UR6, 0x1 ;  /* 0x0000000604047291 */ /* 0x010fe4000f8e08ff */
[----:B0-----:R-:W-:Y:S01]  /*6e40*/  ULEA UR5, UR8, UR5, 0x18 ;  /* 0x0000000508057291 */ /* 0x001fe2000f8ec0ff */
[C---:B---3--:R-:W-:Y:S02]  /*6e50*/  IADD3 R14, P0, PT, R2.reuse, UR10, RZ ;  /* 0x0000000a020e7c10 */ /* 0x048fe4000ff1e0ff */
[----:B------:R-:W-:Y:S01]  /*6e60*/  IADD3 R2, P1, PT, R2, UR14, RZ ;  /* 0x0000000e02027c10 */ /* 0x000fe2000ff3e0ff */
[----:B------:R-:W-:Y:S01]  /*6e70*/  ULEA UR4, UR4, UR5, 0x2 ;  /* 0x0000000504047291 */ /* 0x000fe2000f8e10ff */
[C---:B------:R-:W-:Y:S02]  /*6e80*/  IADD3.X R17, PT, PT, R3.reuse, UR11, RZ, P0, !PT ;  /* 0x0000000b03117c10 */ /* 0x040fe400087fe4ff */
[----:B------:R-:W-:Y:S01]  /*6e90*/  IADD3.X R15, PT, PT, R3, UR15, RZ, P1, !PT ;  /* 0x0000000f030f7c10 */ /* 0x000fe20008ffe4ff */
[----:B------:R-:W-:Y:S01]  /*6ea0*/  UIADD3 UR5, UPT, UPT, UR4, 0x10, URZ ;  /* 0x0000001004057890 */ /* 0x000fe2000fffe0ff */
[----:B------:R-:W-:Y:S01]  /*6eb0*/  LOP3.LUT R3, R5, 0x7ffffffc, RZ, 0xc0, !PT ;  /* 0x7ffffffc05037812 */ /* 0x000fe200078ec0ff */
[----:B------:R-:W-:Y:S01]  /*6ec0*/  IMAD.MOV.U32 R5, RZ, RZ, R0 ;  /* 0x000000ffff057224 */ /* 0x000fe200078e0000 */
[----:B------:R-:W-:-:S09]  /*6ed0*/  UMOV UR4, URZ ;  /* 0x000000ff00047c82 */ /* 0x000fd20008000000 */
.L_x_113:
[----:B------:R-:W-:Y:S01]  /*6ee0*/  ISETP.LE.AND P0, PT, R4, UR4, PT ;  /* 0x0000000404007c0c */ /* 0x000fe2000bf03270 */
[----:B---3--:R-:W-:Y:S01]  /*6ef0*/  IMAD.MOV.U32 R10, RZ, RZ, R14 ;  /* 0x000000ffff0a7224 */ /* 0x008fe200078e000e */
[----:B------:R-:W-:Y:S01]  /*6f00*/  MOV R13, R15 ;  /* 0x0000000f000d7202 */ /* 0x000fe20000000f00 */
[----:B------:R-:W-:Y:S02]  /*6f10*/  IMAD.MOV.U32 R11, RZ, RZ, R17 ;  /* 0x000000ffff0b7224 */ /* 0x000fe400078e0011 */
[----:B------:R-:W-:-:S08]  /*6f20*/  IMAD.MOV.U32 R12, RZ, RZ, R2 ;  /* 0x000000ffff0c7224 */ /* 0x000fd000078e0002 */
[----:B------:R-:W-:Y:S05]  /*6f30*/  @P0 BRA `(.L_x_111) ;  /* 0x0000000000200947 */ /* 0x000fea0003800000 */
[----:B-1----:R-:W-:Y:S02]  /*6f40*/  ULEA UR6, UR9, UR5, 0x2 ;  /* 0x0000000509067291 */ /* 0x002fe4000f8e10ff */
[----:B------:R-:W0:Y:S01]  /*6f50*/  LDS R19, [UR5+-0xc] ;  /* 0xfffff405ff137984 */ /* 0x000e220008000800 */
[----:B------:R-:W-:-:S04]  /*6f60*/  IMAD.WIDE.U32 R14, R5, 0x4, R6 ;  /* 0x00000004050e7825 */ /* 0x000fc800078e0006 */
[----:B------:R-:W-:Y:S02]  /*6f70*/  IMAD.WIDE.U32 R16, R5, 0x4, R8 ;  /* 0x0000000405107825 */ /* 0x000fe400078e0008 */
[----:B------:R-:W1:Y:S04]  /*6f80*/  LDS R21, [UR6+-0xc] ;  /* 0xfffff406ff157984 */ /* 0x000e680008000800 */
[----:B0-----:R0:W-:Y:S04]  /*6f90*/  STG.E desc[UR12][R14.64], R19 ;  /* 0x000000130e007986 */ /* 0x0011e8000c10190c */
[----:B-1----:R0:W-:Y:S01]  /*6fa0*/  STG.E desc[UR12][R16.64], R21 ;  /* 0x0000001510007986 */ /* 0x0021e2000c10190c */
[----:B------:R-:W-:Y:S05]  /*6fb0*/  BRA `(.L_x_112) ;  /* 0x0000000000187947 */ /* 0x000fea0003800000 */
.L_x_111:
[----:B------:R-:W-:Y:S02]  /*6fc0*/  IMAD.MOV.U32 R19, RZ, RZ, -0x1 ;  /* 0xffffffffff137424 */ /* 0x000fe400078e00ff */
[----:B-1----:R-:W-:-:S04]  /*6fd0*/  IMAD.WIDE.U32 R14, R5, 0x4, R6 ;  /* 0x00000004050e7825 */ /* 0x002fc800078e0006 */
[----:B------:R-:W-:Y:S01]  /*6fe0*/  IMAD.MOV.U32 R21, RZ, RZ, 0x7149f2ca ;  /* 0x7149f2caff157424 */ /* 0x000fe200078e00ff */
[----:B------:R1:W-:Y:S01]  /*6ff0*/  STG.E desc[UR12][R14.64], R19 ;  /* 0x000000130e007986 */ /* 0x0003e2000c10190c */
[----:B------:R-:W-:-:S05]  /*7000*/  IMAD.WIDE.U32 R16, R5, 0x4, R8 ;  /* 0x0000000405107825 */ /* 0x000fca00078e0008 */
[----:B------:R1:W-:Y:S02]  /*7010*/  STG.E desc[UR12][R16.64], R21 ;  /* 0x0000001510007986 */ /* 0x0003e4000c10190c */
.L_x_112:
[----:B------:R-:W-:Y:S01]  /*7020*/  UIADD3 UR6, UPT, UPT, UR4, 0x1, URZ ;  /* 0x0000000104067890 */ /* 0x000fe2000fffe0ff */
[----:B------:R-:W-:Y:S01]  /*7030*/  VIADD R5, R5, 0x4 ;  /* 0x0000000405057836 */ /* 0x000fe20000000000 */
[----:B------:R-:W-:-:S04]  /*7040*/  UIADD3 UR8, UPT, UPT, UR4, 0x2, URZ ;  /* 0x0000000204087890 */ /* 0x000fc8000fffe0ff */
[C---:B------:R-:W-:Y:S01]  /*7050*/  ISETP.LE.AND P0, PT, R4.reuse, UR6, PT ;  /* 0x0000000604007c0c */ /* 0x040fe2000bf03270 */
[----:B------:R-:W-:Y:S01]  /*7060*/  UIADD3 UR6, UPT, UPT, UR4, 0x3, URZ ;  /* 0x0000000304067890 */ /* 0x000fe2000fffe0ff */
[----:B------:R-:W-:Y:S01]  /*7070*/  ISETP.LE.AND P1, PT, R4, UR8, PT ;  /* 0x0000000804007c0c */ /* 0x000fe2000bf23270 */
[----:B------:R-:W-:-:S04]  /*7080*/  UIADD3 UR4, UPT, UPT, UR4, 0x4, URZ ;  /* 0x0000000404047890 */ /* 0x000fc8000fffe0ff */
[----:B------:R-:W-:-:S06]  /*7090*/  ISETP.LE.AND P2, PT, R4, UR6, PT ;  /* 0x0000000604007c0c */ /* 0x000fcc000bf43270 */
[----:B------:R-:W2:Y:S01]  /*70a0*/  @!P0 LDC R2, c[0x0][0x3a8] ;  /* 0x0000ea00ff028b82 */ /* 0x000ea20000000800 */
[----:B01----:R-:W0:Y:S01]  /*70b0*/  @!P0 LDS R15, [UR5+-0x8] ;  /* 0xfffff805ff0f8984 */ /* 0x003e220008000800 */
[----:B------:R-:W-:Y:S02]  /*70c0*/  @P0 IMAD.MOV.U32 R27, RZ, RZ, -0x1 ;  /* 0xffffffffff1b0424 */ /* 0x000fe400078e00ff */
[----:B------:R-:W-:Y:S01]  /*70d0*/  @P0 IMAD.MOV.U32 R29, RZ, RZ, 0x7149f2ca ;  /* 0x7149f2caff1d0424 */ /* 0x000fe200078e00ff */
[----:B------:R-:W-:Y:S02]  /*70e0*/  @!P1 LDS R19, [UR5+-0x4] ;  /* 0xfffffc05ff139984 */ /* 0x000fe40008000800 */
[----:B------:R-:W-:Y:S01]  /*70f0*/  @P2 IMAD.MOV.U32 R20, RZ, RZ, -0x1 ;  /* 0xffffffffff142424 */ /* 0x000fe200078e00ff */
[----:B------:R-:W1:Y:S01]  /*7100*/  @!P1 LDC R14, c[0x0][0x3a8] ;  /* 0x0000ea00ff0e9b82 */ /* 0x000e620000000800 */
[----:B------:R-:W-:Y:S01]  /*7110*/  @!P2 LDS R23, [UR5] ;  /* 0x00000005ff17a984 */ /* 0x000fe20008000800 */
[----:B------:R-:W-:-:S03]  /*7120*/  @P2 IMAD.MOV.U32 R22, RZ, RZ, 0x7149f2ca ;  /* 0x7149f2caff162424 */ /* 0x000fc600078e00ff */
[----:B------:R-:W-:Y:S03]  /*7130*/  @P0 STG.E desc[UR12][R10.64+-0x8], R27 ;  /* 0xfffff81b0a000986 */ /* 0x000fe6000c10190c */
[----:B------:R-:W3:Y:S01]  /*7140*/  @!P2 LDC R16, c[0x0][0x3a8] ;  /* 0x0000ea00ff10ab82 */ /* 0x000ee20000000800 */
[----:B------:R-:W-:Y:S01]  /*7150*/  @P0 STG.E desc[UR12][R12.64+-0x8], R29 ;  /* 0xfffff81d0c000986 */ /* 0x000fe2000c10190c */
[----:B--2---:R-:W-:-:S05]  /*7160*/  @!P0 LEA R2, R2, UR5, 0x2 ;  /* 0x0000000502028c11 */ /* 0x004fca000f8e10ff */
[----:B------:R-:W2:Y:S01]  /*7170*/  @!P0 LDS R17, [R2+-0x8] ;  /* 0xfffff80002118984 */ /* 0x000ea20000000800 */
[----:B-1----:R-:W-:Y:S01]  /*7180*/  @!P1 LEA R21, R14, UR5, 0x2 ;  /* 0x000000050e159c11 */ /* 0x002fe2000f8e10ff */
[----:B------:R-:W-:-:S05]  /*7190*/  @P1 IMAD.MOV.U32 R14, RZ, RZ, -0x1 ;  /* 0xffffffffff0e1424 */ /* 0x000fca00078e00ff */
[----:B------:R-:W1:Y:S01]  /*71a0*/  @!P1 LDS R21, [R21+-0x4] ;  /* 0xfffffc0015159984 */ /* 0x000e620000000800 */
[----:B---3--:R-:W-:Y:S01]  /*71b0*/  @!P2 LEA R25, R16, UR5, 0x2 ;  /* 0x000000051019ac11 */ /* 0x008fe2000f8e10ff */
[----:B------:R-:W-:Y:S02]  /*71c0*/  @P1 IMAD.MOV.U32 R16, RZ, RZ, 0x7149f2ca ;  /* 0x7149f2caff101424 */ /* 0x000fe400078e00ff */
[----:B0-----:R-:W-:Y:S01]  /*71d0*/  @!P0 STG.E desc[UR12][R10.64+-0x8], R15 ;  /* 0xfffff80f0a008986 */ /* 0x001fe2000c10190c */
[----:B------:R-:W-:-:S03]  /*71e0*/  UIADD3 UR5, UPT, UPT, UR5, 0x10, URZ ;  /* 0x0000001005057890 */ /* 0x000fc6000fffe0ff */
[----:B------:R-:W0:Y:S04]  /*71f0*/  @!P2 LDS R25, [R25] ;  /* 0x000000001919a984 */ /* 0x000e280000000800 */
[----:B--2---:R-:W-:Y:S01]  /*7200*/  @!P0 STG.E desc[UR12][R12.64+-0x8], R17 ;  /* 0xfffff8110c008986 */ /* 0x004fe2000c10190c */
[----:B------:R-:W-:-:S03]  /*7210*/  ISETP.NE.AND P0, PT, R3, UR4, PT ;  /* 0x0000000403007c0c */ /* 0x000fc6000bf05270 */
[----:B------:R2:W-:Y:S04]  /*7220*/  @P1 STG.E desc[UR12][R10.64+-0x4], R14 ;  /* 0xfffffc0e0a001986 */ /* 0x0005e8000c10190c */
[----:B------:R3:W-:Y:S04]  /*7230*/  @P1 STG.E desc[UR12][R12.64+-0x4], R16 ;  /* 0xfffffc100c001986 */ /* 0x0007e8000c10190c */
[----:B------:R3:W-:Y:S04]  /*7240*/  @!P1 STG.E desc[UR12][R10.64+-0x4], R19 ;  /* 0xfffffc130a009986 */ /* 0x0007e8000c10190c */
[----:B-1----:R3:W-:Y:S01]  /*7250*/  @!P1 STG.E desc[UR12][R12.64+-0x4], R21 ;  /* 0xfffffc150c009986 */ /* 0x0027e2000c10190c */
[----:B--2---:R-:W-:-:S03]  /*7260*/  IADD3 R14, P1, PT, R10, 0x10, RZ ;  /* 0x000000100a0e7810 */ /* 0x004fc60007f3e0ff */
[----:B------:R3:W-:Y:S02]  /*7270*/  @P2 STG.E desc[UR12][R10.64], R20 ;  /* 0x000000140a002986 */ /* 0x0007e4000c10190c */
[----:B------:R-:W-:Y:S02]  /*7280*/  IMAD.X R17, RZ, RZ, R11, P1 ;  /* 0x000000ffff117224 */ /* 0x000fe400008e060b */
[----:B------:R3:W-:Y:S04]  /*7290*/  @P2 STG.E desc[UR12][R12.64], R22 ;  /* 0x000000160c002986 */ /* 0x0007e8000c10190c */
[----:B------:R3:W-:Y:S04]  /*72a0*/  @!P2 STG.E desc[UR12][R10.64], R23 ;  /* 0x000000170a00a986 */ /* 0x0007e8000c10190c */
[----:B0-----:R3:W-:Y:S01]  /*72b0*/  @!P2 STG.E desc[UR12][R12.64], R25 ;  /* 0x000000190c00a986 */ /* 0x0017e2000c10190c */
[----:B------:R-:W-:-:S05]  /*72c0*/  IADD3 R2, P2, PT, R12, 0x10, RZ ;  /* 0x000000100c027810 */ /* 0x000fca0007f5e0ff */
[----:B------:R-:W-:Y:S01]  /*72d0*/  IMAD.X R15, RZ, RZ, R13, P2 ;  /* 0x000000ffff0f7224 */ /* 0x000fe200010e060d */
[----:B------:R-:W-:Y:S07]  /*72e0*/  @P0 BRA `(.L_x_113) ;  /* 0xfffffff800fc0947 */ /* 0x000fee000383ffff */
.L_x_110:
[----:B------:R-:W-:-:S13]  /*72f0*/  ISETP.NE.AND P0, PT, R18, RZ, PT ;  /* 0x000000ff1200720c */ /* 0x000fda0003f05270 */
[----:B------:R-:W-:Y:S05]  /*7300*/  @!P0 EXIT ;  /* 0x000000000000894d */ /* 0x000fea0003800000 */
[----:B------:R-:W-:-:S13]  /*7310*/  ISETP.NE.AND P0, PT, R18, 0x1, PT ;  /* 0x000000011200780c */ /* 0x000fda0003f05270 */
[----:B------:R-:W-:Y:S05]  /*7320*/  @!P0 BRA `(.L_x_114) ;  /* 0x0000000000e08947 */ /* 0x000fea0003800000 */
[----:B------:R-:W1:Y:S01]  /*7330*/  LDC R5, c[0x0][0x3a8] ;  /* 0x0000ea00ff057b82 */ /* 0x000e620000000800 */
[C---:B------:R-:W-:Y:S01]  /*7340*/  ISETP.GE.AND P0, PT, R3.reuse, R4, PT ;  /* 0x000000040300720c */ /* 0x040fe20003f06270 */
[----:B---3--:R-:W-:Y:S01]  /*7350*/  IMAD.IADD R13, R0, 0x1, R3 ;  /* 0x00000001000d7824 */ /* 0x008fe200078e0203 */
[----:B------:R-:W-:-:S05]  /*7360*/  LEA R2, R3, UR7, 0x2 ;  /* 0x0000000703027c11 */ /* 0x000fca000f8e10ff */
[----:B-1--4-:R-:W-:-:S06]  /*7370*/  IMAD R10, R5, 0x4, R2 ;  /* 0x00000004050a7824 */ /* 0x012fcc00078e0202 */
[----:B------:R-:W-:Y:S05]  /*7380*/  @!P0 BRA `(.L_x_115) ;  /* 0x0000000000248947 */ /* 0x000fea0003800000 */
[----:B------:R-:W0:Y:S01]  /*7390*/  LDC.64 R6, c[0x0][0x3b8] ;  /* 0x0000ee00ff067b82 */ /* 0x000e220000000a00 */
[----:B------:R-:W-:Y:S02]  /*73a0*/  IMAD.MOV.U32 R5, RZ, RZ, -0x1 ;  /* 0xffffffffff057424 */ /* 0x000fe400078e00ff */
[----:B------:R-:W-:-:S05]  /*73b0*/  IMAD.MOV.U32 R11, RZ, RZ, 0x7149f2ca ;  /* 0x7149f2caff0b7424 */ /* 0x000fca00078e00ff */
[----:B-----5:R-:W1:Y:S01]  /*73c0*/  LDC.64 R8, c[0x0][0x3c0] ;  /* 0x0000f000ff087b82 */ /* 0x020e620000000a00 */
[----:B0-----:R-:W-:-:S05]  /*73d0*/  IMAD.WIDE.U32 R6, R13, 0x4, R6 ;  /* 0x000000040d067825 */ /* 0x001fca00078e0006 */
[----:B------:R3:W-:Y:S01]  /*73e0*/  STG.E desc[UR12][R6.64], R5 ;  /* 0x0000000506007986 */ /* 0x0007e2000c10190c */
[----:B-1----:R-:W-:-:S05]  /*73f0*/  IMAD.WIDE.U32 R8, R13, 0x4, R8 ;  /* 0x000000040d087825 */ /* 0x002fca00078e0008 */
[----:B------:R3:W-:Y:S01]  /*7400*/  STG.E desc[UR12][R8.64], R11 ;  /* 0x0000000b08007986 */ /* 0x0007e2000c10190c */
[----:B------:R-:W-:Y:S05]  /*7410*/  BRA `(.L_x_116) ;  /* 0x0000000000207947 */ /* 0x000fea0003800000 */
.L_x_115:
[----:B------:R-:W0:Y:S01]  /*7420*/  LDS R5, [R2+0x4] ;  /* 0x0000040002057984 */ /* 0x000e220000000800 */
[----:B------:R-:W1:Y:S03]  /*7430*/  LDC.64 R6, c[0x0][0x3b8] ;  /* 0x0000ee00ff067b82 */ /* 0x000e660000000a00 */
[----:B------:R-:W3:Y:S05]  /*7440*/  LDS R11, [R10+0x4] ;  /* 0x000004000a0b7984 */ /* 0x000eea0000000800 */
[----:B-----5:R-:W4:Y:S01]  /*7450*/  LDC.64 R8, c[0x0][0x3c0] ;  /* 0x0000f000ff087b82 */ /* 0x020f220000000a00 */
[----:B-1----:R-:W-:-:S04]  /*7460*/  IMAD.WIDE.U32 R6, R13, 0x4, R6 ;  /* 0x000000040d067825 */ /* 0x002fc800078e0006 */
[----:B----4-:R-:W-:Y:S01]  /*7470*/  IMAD.WIDE.U32 R8, R13, 0x4, R8 ;  /* 0x000000040d087825 */ /* 0x010fe200078e0008 */
[----:B0-----:R0:W-:Y:S04]  /*7480*/  STG.E desc[UR12][R6.64], R5 ;  /* 0x0000000506007986 */ /* 0x0011e8000c10190c */
[----:B---3--:R0:W-:Y:S02]  /*7490*/  STG.E desc[UR12][R8.64], R11 ;  /* 0x0000000b08007986 */ /* 0x0081e4000c10190c */
.L_x_116:
[----:B0--3--:R-:W-:-:S05]  /*74a0*/  VIADD R5, R3, 0x1 ;  /* 0x0000000103057836 */ /* 0x009fca0000000000 */
[----:B------:R-:W-:-:S13]  /*74b0*/  ISETP.GE.AND P0, PT, R5, R4, PT ;  /* 0x000000040500720c */ /* 0x000fda0003f06270 */
[----:B------:R-:W-:Y:S05]  /*74c0*/  @!P0 BRA `(.L_x_117) ;  /* 0x00000000003c8947 */ /* 0x000fea0003800000 */
[----:B------:R-:W0:Y:S01]  /*74d0*/  LDCU.64 UR4, c[0x0][0x3b8] ;  /* 0x00007700ff0477ac */ /* 0x000e220008000a00 */
[----:B------:R-:W-:Y:S01]  /*74e0*/  IADD3 R2, P0, PT, R0, R3, RZ ;  /* 0x0000000300027210 */ /* 0x000fe20007f1e0ff */
[----:B------:R-:W-:Y:S01]  /*74f0*/  IMAD.MOV.U32 R11, RZ, RZ, 0x7149f2ca ;  /* 0x7149f2caff0b7424 */ /* 0x000fe200078e00ff */
[----:B------:R-:W1:Y:S03]  /*7500*/  LDCU.64 UR8, c[0x0][0x3c0] ;  /* 0x00007800ff0877ac */ /* 0x000e660008000a00 */
[----:B------:R-:W-:Y:S02]  /*7510*/  IMAD.X R5, RZ, RZ, RZ, P0 ;  /* 0x000000ffff057224 */ /* 0x000fe400000e06ff */
[----:B------:R-:W-:-:S03]  /*7520*/  IMAD.SHL.U32 R8, R2, 0x4, RZ ;  /* 0x0000000402087824 */ /* 0x000fc600078e00ff */
[----:B------:R-:W-:Y:S01]  /*7530*/  SHF.L.U64.HI R2, R2, 0x2, R5 ;  /* 0x0000000202027819 */ /* 0x000fe20000010205 */
[----:B------:R-:W-:Y:S01]  /*7540*/  IMAD.MOV.U32 R5, RZ, RZ, -0x1 ;  /* 0xffffffffff057424 */ /* 0x000fe200078e00ff */
[C---:B0-----:R-:W-:Y:S02]  /*7550*/  IADD3 R6, P0, PT, R8.reuse, UR4, RZ ;  /* 0x0000000408067c10 */ /* 0x041fe4000ff1e0ff */
[----:B-1----:R-:W-:Y:S02]  /*7560*/  IADD3 R8, P1, PT, R8, UR8, RZ ;  /* 0x0000000808087c10 */ /* 0x002fe4000ff3e0ff */
[C---:B------:R-:W-:Y:S02]  /*7570*/  IADD3.X R7, PT, PT, R2.reuse, UR5, RZ, P0, !PT ;  /* 0x0000000502077c10 */ /* 0x040fe400087fe4ff */
[----:B------:R-:W-:-:S03]  /*7580*/  IADD3.X R9, PT, PT, R2, UR9, RZ, P1, !PT ;  /* 0x0000000902097c10 */ /* 0x000fc60008ffe4ff */
[----:B------:R1:W-:Y:S04]  /*7590*/  STG.E desc[UR12][R6.64+0x4], R5 ;  /* 0x0000040506007986 */ /* 0x0003e8000c10190c */
[----:B------:R1:W-:Y:S01]  /*75a0*/  STG.E desc[UR12][R8.64+0x4], R11 ;  /* 0x0000040b08007986 */ /* 0x0003e2000c10190c */
[----:B------:R-:W-:Y:S05]  /*75b0*/  BRA `(.L_x_118) ;  /* 0x0000000000387947 */ /* 0x000fea0003800000 */
.L_x_117:
[----:B------:R-:W0:Y:S01]  /*75c0*/  LDS R5, [R2+0x8] ;  /* 0x0000080002057984 */ /* 0x000e220000000800 */
[----:B------:R-:W1:Y:S01]  /*75d0*/  LDCU.64 UR4, c[0x0][0x3b8] ;  /* 0x00007700ff0477ac */ /* 0x000e620008000a00 */
[----:B------:R-:W-:Y:S02]  /*75e0*/  IADD3 R6, P0, PT, R0, R3, RZ ;  /* 0x0000000300067210 */ /* 0x000fe40007f1e0ff */
[----:B------:R-:W3:Y:S01]  /*75f0*/  LDS R11, [R10+0x8] ;  /* 0x000008000a0b7984 */ /* 0x000ee20000000800 */
[----:B------:R-:W4:Y:S02]  /*7600*/  LDCU.64 UR8, c[0x0][0x3c0] ;  /* 0x00007800ff0877ac */ /* 0x000f240008000a00 */
[----:B------:R-:W-:Y:S02]  /*7610*/  IMAD.X R7, RZ, RZ, RZ, P0 ;  /* 0x000000ffff077224 */ /* 0x000fe400000e06ff */
[----:B------:R-:W-:-:S03]  /*7620*/  IMAD.SHL.U32 R8, R6, 0x4, RZ ;  /* 0x0000000406087824 */ /* 0x000fc600078e00ff */
[----:B------:R-:W-:Y:S02]  /*7630*/  SHF.L.U64.HI R9, R6, 0x2, R7 ;  /* 0x0000000206097819 */ /* 0x000fe40000010207 */
[C---:B-1----:R-:W-:Y:S02]  /*7640*/  IADD3 R6, P0, PT, R8.reuse, UR4, RZ ;  /* 0x0000000408067c10 */ /* 0x042fe4000ff1e0ff */
[----:B----4-:R-:W-:Y:S02]  /*7650*/  IADD3 R8, P1, PT, R8, UR8, RZ ;  /* 0x0000000808087c10 */ /* 0x010fe4000ff3e0ff */
[C---:B------:R-:W-:Y:S02]  /*7660*/  IADD3.X R7, PT, PT, R9.reuse, UR5, RZ, P0, !PT ;  /* 0x0000000509077c10 */ /* 0x040fe400087fe4ff */
[----:B------:R-:W-:-:S03]  /*7670*/  IADD3.X R9, PT, PT, R9, UR9, RZ, P1, !PT ;  /* 0x0000000909097c10 */ /* 0x000fc60008ffe4ff */
[----:B0-----:R0:W-:Y:S04]  /*7680*/  STG.E desc[UR12][R6.64+0x4], R5 ;  /* 0x0000040506007986 */ /* 0x0011e8000c10190c */
[----:B---3--:R0:W-:Y:S02]  /*7690*/  STG.E desc[UR12][R8.64+0x4], R11 ;  /* 0x0000040b08007986 */ /* 0x0081e4000c10190c */
.L_x_118:
[----:B------:R-:W-:-:S07]  /*76a0*/  IADD3 R3, PT, PT, R3, 0x2, RZ ;  /* 0x0000000203037810 */ /* 0x000fce0007ffe0ff */
.L_x_114:
[----:B01----:R-:W0:Y:S02]  /*76b0*/  LDC R5, c[0x0][0x3a8] ;  /* 0x0000ea00ff057b82 */ /* 0x003e240000000800 */
[----:B0-----:R-:W-:-:S04]  /*76c0*/  LOP3.LUT R2, R5, 0x1, RZ, 0xc0, !PT ;  /* 0x0000000105027812 */ /* 0x001fc800078ec0ff */
[----:B------:R-:W-:-:S13]  /*76d0*/  ISETP.NE.U32.AND P0, PT, R2, 0x1, PT ;  /* 0x000000010200780c */ /* 0x000fda0003f05070 */
[----:B------:R-:W-:Y:S05]  /*76e0*/  @P0 EXIT ;  /* 0x000000000000094d */ /* 0x000fea0003800000 */
[----:B------:R-:W-:Y:S01]  /*76f0*/  ISETP.GE.AND P0, PT, R3, R4, PT ;  /* 0x000000040300720c */ /* 0x000fe20003f06270 */
[----:B---34-:R-:W-:-:S12]  /*7700*/  IMAD.IADD R11, R0, 0x1, R3 ;  /* 0x00000001000b7824 */ /* 0x018fd800078e0203 */
[----:B------:R-:W-:Y:S05]  /*7710*/  @!P0 BRA `(.L_x_119) ;  /* 0x0000000000248947 */ /* 0x000fea0003800000 */
[----:B------:R-:W0:Y:S01]  /*7720*/  LDC.64 R2, c[0x0][0x3b8] ;  /* 0x0000ee00ff027b82 */ /* 0x000e220000000a00 */
[----:B------:R-:W-:Y:S02]  /*7730*/  IMAD.MOV.U32 R7, RZ, RZ, -0x1 ;  /* 0xffffffffff077424 */ /* 0x000fe400078e00ff */
[----:B-----5:R-:W-:-:S05]  /*7740*/  IMAD.MOV.U32 R9, RZ, RZ, 0x7149f2ca ;  /* 0x7149f2caff097424 */ /* 0x020fca00078e00ff */
[----:B------:R-:W1:Y:S01]  /*7750*/  LDC.64 R4, c[0x0][0x3c0] ;  /* 0x0000f000ff047b82 */ /* 0x000e620000000a00 */
[----:B0-----:R-:W-:-:S05]  /*7760*/  IMAD.WIDE.U32 R2, R11, 0x4, R2 ;  /* 0x000000040b027825 */ /* 0x001fca00078e0002 */
[----:B------:R-:W-:Y:S01]  /*7770*/  STG.E desc[UR12][R2.64], R7 ;  /* 0x0000000702007986 */ /* 0x000fe2000c10190c */
[----:B-1----:R-:W-:-:S05]  /*7780*/  IMAD.WIDE.U32 R4, R11, 0x4, R4 ;  /* 0x000000040b047825 */ /* 0x002fca00078e0004 */
[----:B------:R-:W-:Y:S01]  /*7790*/  STG.E desc[UR12][R4.64], R9 ;  /* 0x0000000904007986 */ /* 0x000fe2000c10190c */
[----:B------:R-:W-:Y:S05]  /*77a0*/  EXIT ;  /* 0x000000000000794d */ /* 0x000fea0003800000 */
.L_x_119:
[----:B------:R-:W-:Y:S02]  /*77b0*/  LEA R0, R3, UR7, 0x2 ;  /* 0x0000000703007c11 */ /* 0x000fe4000f8e10ff */
[----:B------:R-:W0:Y:S03]  /*77c0*/  LDC.64 R2, c[0x0][0x3b8] ;  /* 0x0000ee00ff027b82 */ /* 0x000e260000000a00 */
[----:B------:R-:W-:Y:S01]  /*77d0*/  IMAD R6, R5, 0x4, R0 ;  /* 0x0000000405067824 */ /* 0x000fe200078e0200 */
[----:B------:R-:W1:Y:S04]  /*77e0*/  LDS R7, [R0+0x4] ;  /* 0x0000040000077984 */ /* 0x000e680000000800 */
[----:B-----5:R-:W3:Y:S01]  /*77f0*/  LDS R9, [R6+0x4] ;  /* 0x0000040006097984 */ /* 0x020ee20000000800 */
[----:B------:R-:W4:Y:S01]  /*7800*/  LDC.64 R4, c[0x0][0x3c0] ;  /* 0x0000f000ff047b82 */ /* 0x000f220000000a00 */
[----:B0-----:R-:W-:-:S04]  /*7810*/  IMAD.WIDE.U32 R2, R11, 0x4, R2 ;  /* 0x000000040b027825 */ /* 0x001fc800078e0002 */
[----:B----4-:R-:W-:Y:S01]  /*7820*/  IMAD.WIDE.U32 R4, R11, 0x4, R4 ;  /* 0x000000040b047825 */ /* 0x010fe200078e0004 */
[----:B-1----:R-:W-:Y:S04]  /*7830*/  STG.E desc[UR12][R2.64], R7 ;  /* 0x0000000702007986 */ /* 0x002fe8000c10190c */
[----:B---3--:R-:W-:Y:S01]  /*7840*/  STG.E desc[UR12][R4.64], R9 ;  /* 0x0000000904007986 */ /* 0x008fe2000c10190c */
[----:B------:R-:W-:Y:S05]  /*7850*/  EXIT ;  /* 0x000000000000794d */ /* 0x000fea0003800000 */
.L_x_57:
[----:B------:R-:W-:Y:S01]  /*7860*/  BSSY B0, `(.L_x_120) ;  /* 0x0000007000007945 */ /* 0x000fe20003800000 */
[----:B------:R-:W-:Y:S02]  /*7870*/  IMAD.MOV.U32 R22, RZ, RZ, 0x10 ;  /* 0x00000010ff167424 */ /* 0x000fe400078e00ff */
[----:B------:R-:W-:Y:S02]  /*7880*/  IMAD.MOV.U32 R23, RZ, RZ, 0x1f ;  /* 0x0000001fff177424 */ /* 0x000fe400078e00ff */
[----:B-1----:R-:W-:-:S07]  /*7890*/  IMAD.MOV.U32 R21, RZ, RZ, -0x1 ;  /* 0xffffffffff157424 */ /* 0x002fce00078e00ff */
[----:B------:R-:W-:Y:S05]  /*78a0*/  WARPSYNC.COLLECTIVE R21, `(.L_x_121) ;  /* 0x0000000015087348 */ /* 0x000fea0003c00000 */
[----:B------:R0:W1:Y:S02]  /*78b0*/  SHFL.DOWN P2, R19, R20, R22, R23 ;  /* 0x0800001614137389 */ /* 0x0000640000040017 */
[----:B01----:R-:W-:Y:S05]  /*78c0*/  ENDCOLLECTIVE ;  /* 0x000000000000791b */ /* 0x003fea0003800000 */
.L_x_121:
[----:B------:R-:W-:Y:S05]  /*78d0*/  BSYNC B0 ;  /* 0x0000000000007941 */ /* 0x000fea0003800000 */
.L_x_120:
[----:B------:R-:W-:Y:S02]  /*78e0*/  IMAD.MOV.U32 R15, RZ, RZ, R19 ;  /* 0x000000ffff0f7224 */ /* 0x000fe400078e0013 */
[----:B------:R-:W-:Y:S02]  /*78f0*/  IMAD.MOV.U32 R22, RZ, RZ, 0x8 ;  /* 0x00000008ff167424 */ /* 0x000fe400078e00ff */
[----:B------:R-:W-:Y:S01]  /*7900*/  FADD R15, R15, R20 ;  /* 0x000000140f0f7221 */ /* 0x000fe20000000000 */
[----:B------:R-:W-:Y:S02]  /*7910*/  IMAD.MOV.U32 R23, RZ, RZ, 0x1f ;  /* 0x0000001fff177424 */ /* 0x000fe400078e00ff */
[----:B------:R-:W-:Y:S02]  /*7920*/  IMAD.MOV.U32 R21, RZ, RZ, -0x1 ;  /* 0xffffffffff157424 */ /* 0x000fe400078e00ff */
[----:B------:R-:W-:-:S07]  /*7930*/  IMAD.MOV.U32 R20, RZ, RZ, R15 ;  /* 0x000000ffff147224 */ /* 0x000fce00078e000f */
[----:B------:R-:W-:Y:S05]  /*7940*/  WARPSYNC.COLLECTIVE R21, `(.L_x_122) ;  /* 0x0000000015087348 */ /* 0x000fea0003c00000 */
[----:B------:R0:W1:Y:S02]  /*7950*/  SHFL.DOWN P2, R19, R20, R22, R23 ;  /* 0x0800001614137389 */ /* 0x0000640000040017 */
[----:B01----:R-:W-:Y:S05]  /*7960*/  ENDCOLLECTIVE ;  /* 0x000000000000791b */ /* 0x003fea0003800000 */
.L_x_122:
[----:B------:R-:W-:Y:S02]  /*7970*/  IMAD.MOV.U32 R22, RZ, RZ, 0x4 ;  /* 0x00000004ff167424 */ /* 0x000fe400078e00ff */
[----:B------:R-:W-:-:S04]  /*7980*/  IMAD.MOV.U32 R14, RZ, RZ, R19 ;  /* 0x000000ffff0e7224 */ /* 0x000fc800078e0013 */
[----:B------:R-:W-:-:S04]  /*7990*/  FADD R14, R15, R14 ;  /* 0x0000000e0f0e7221 */ /* 0x000fc80000000000 */
[----:B------:R-:W-:-:S07]  /*79a0*/  IMAD.MOV.U32 R20, RZ, RZ, R14 ;  /* 0x000000ffff147224 */ /* 0x000fce00078e000e */
[----:B------:R-:W-:Y:S05]  /*79b0*/  WARPSYNC.COLLECTIVE R21, `(.L_x_123) ;  /* 0x0000000015087348 */ /* 0x000fea0003c00000 */
[----:B------:R0:W1:Y:S02]  /*79c0*/  SHFL.DOWN P2, R19, R20, R22, R23 ;  /* 0x0800001614137389 */ /* 0x0000640000040017 */
[----:B01----:R-:W-:Y:S05]  /*79d0*/  ENDCOLLECTIVE ;  /* 0x000000000000791b */ /* 0x003fea0003800000 */
.L_x_123:
[----:B------:R-:W-:Y:S02]  /*79e0*/  IMAD.MOV.U32 R22, RZ, RZ, 0x2 ;  /* 0x00000002ff167424 */ /* 0x000fe400078e00ff */
[----:B------:R-:W-:-:S04]  /*79f0*/  IMAD.MOV.U32 R17, RZ, RZ, R19 ;  /* 0x000000ffff117224 */ /* 0x000fc800078e0013 */
[----:B------:R-:W-:-:S04]  /*7a00*/  FADD R17, R14, R17 ;  /* 0x000000110e117221 */ /* 0x000fc80000000000 */
[----:B------:R-:W-:-:S07]  /*7a10*/  IMAD.MOV.U32 R20, RZ, RZ, R17 ;  /* 0x000000ffff147224 */ /* 0x000fce00078e0011 */
[----:B------:R-:W-:Y:S05]  /*7a20*/  WARPSYNC.COLLECTIVE R21, `(.L_x_124) ;  /* 0x0000000015087348 */ /* 0x000fea0003c00000 */
[----:B------:R0:W1:Y:S02]  /*7a30*/  SHFL.DOWN P2, R19, R20, R22, R23 ;  /* 0x0800001614137389 */ /* 0x0000640000040017 */
[----:B01----:R-:W-:Y:S05]  /*7a40*/  ENDCOLLECTIVE ;  /* 0x000000000000791b */ /* 0x003fea0003800000 */
.L_x_124:
[----:B------:R-:W-:Y:S02]  /*7a50*/  IMAD.MOV.U32 R22, RZ, RZ, 0x1 ;  /* 0x00000001ff167424 */ /* 0x000fe400078e00ff */
[----:B------:R-:W-:-:S04]  /*7a60*/  IMAD.MOV.U32 R16, RZ, RZ, R19 ;  /* 0x000000ffff107224 */ /* 0x000fc800078e0013 */
[----:B------:R-:W-:-:S04]  /*7a70*/  FADD R16, R17, R16 ;  /* 0x0000001011107221 */ /* 0x000fc80000000000 */
[----:B------:R-:W-:-:S07]  /*7a80*/  IMAD.MOV.U32 R20, RZ, RZ, R16 ;  /* 0x000000ffff147224 */ /* 0x000fce00078e0010 */
[----:B------:R-:W-:Y:S05]  /*7a90*/  WARPSYNC.COLLECTIVE R21, `(.L_x_125) ;  /* 0x0000000015087348 */ /* 0x000fea0003c00000 */
[----:B------:R0:W1:Y:S02]  /*7aa0*/  SHFL.DOWN P2, R19, R20, R22, R23 ;  /* 0x0800001614137389 */ /* 0x0000640000040017 */
[----:B01----:R-:W-:Y:S05]  /*7ab0*/  ENDCOLLECTIVE ;  /* 0x000000000000791b */ /* 0x003fea0003800000 */
.L_x_125:
[----:B------:R-:W-:Y:S05]  /*7ac0*/  BRA `(.L_x_126) ;  /* 0xffffffc000fc7947 */ /* 0x000fea000383ffff */
.L_x_127:
[----:B------:R-:W-:-:S00]  /*7ad0*/  BRA `(.L_x_127) ;  /* 0xfffffffc00fc7947 */ /* 0x000fc0000383ffff */
[----:B------:R-:W-:-:S00]  /*7ae0*/  NOP ;  /* 0x0000000000007918 */ /* 0x000fc00000000000 */
        /* <DEDUP_REMOVED lines=9> */
.L_x_128:


//--------------------- .nv.shared.song_mega_kernel --------------------------
	.section	.nv.shared.song_mega_kernel,"aw",@nobits
	.sectionflags	@""
	.align	16
	.zero		1024


//--------------------- .nv.shared.reserved.0     --------------------------
	.section	.nv.shared.reserved.0,"aw",@nobits
	.weak		__nv_reservedSMEM_offset_0_alias
	.size		__nv_reservedSMEM_offset_0_alias, 0, 64
	.other		__nv_reservedSMEM_offset_0_alias,@"STO_CUDA_RESERVED_SHARED STV_DEFAULT"
__nv_reservedSMEM_offset_0_alias:
	.zero		0
	.zero		64


//--------------------- .nv.constant0.song_mega_kernel --------------------------
	.section	.nv.constant0.song_mega_kernel,"a",@progbits
	.sectionflags	@""
	.align	4
.nv.constant0.song_mega_kernel:
	.zero		968


//--------------------- SYMBOLS --------------------------

	.type		.nv.reservedSmem.offset0,@object
	.size		.nv.reservedSmem.offset0,0x4
	.type		.nv.reservedSmem.cap,@object
	.size		.nv.reservedSmem.cap,0x4
